//
// Generated by NVIDIA NVVM Compiler
//
// Compiler Build ID: CL-36424714
// Cuda compilation tools, release 13.0, V13.0.88
// Based on NVVM 20.0.0
//

.version 9.0
.target sm_100
.address_size 64

	// .globl	_Z24sedenion_multiply_kernelP8SedenionS0_S0_i
.const .align 4 .b8 sedenion_mult_table[1024] = {0, 0, 0, 0, 1, 0, 0, 0, 2, 0, 0, 0, 3, 0, 0, 0, 4, 0, 0, 0, 5, 0, 0, 0, 6, 0, 0, 0, 7, 0, 0, 0, 8, 0, 0, 0, 9, 0, 0, 0, 10, 0, 0, 0, 11, 0, 0, 0, 12, 0, 0, 0, 13, 0, 0, 0, 14, 0, 0, 0, 15, 0, 0, 0, 1, 0, 0, 0, 255, 255, 255, 255, 3, 0, 0, 0, 254, 255, 255, 255, 5, 0, 0, 0, 252, 255, 255, 255, 249, 255, 255, 255, 6, 0, 0, 0, 9, 0, 0, 0, 248, 255, 255, 255, 245, 255, 255, 255, 10, 0, 0, 0, 243, 255, 255, 255, 12, 0, 0, 0, 15, 0, 0, 0, 242, 255, 255, 255};

.visible .entry _Z24sedenion_multiply_kernelP8SedenionS0_S0_i(
	.param .u64 .ptr .align 1 _Z24sedenion_multiply_kernelP8SedenionS0_S0_i_param_0,
	.param .u64 .ptr .align 1 _Z24sedenion_multiply_kernelP8SedenionS0_S0_i_param_1,
	.param .u64 .ptr .align 1 _Z24sedenion_multiply_kernelP8SedenionS0_S0_i_param_2,
	.param .u32 _Z24sedenion_multiply_kernelP8SedenionS0_S0_i_param_3
)
{
	.reg .pred 	%p<19>;
	.reg .b32 	%r<42>;
	.reg .b32 	%f<97>;
	.reg .b64 	%rd<51>;

	ld.param.u64 	%rd8, [_Z24sedenion_multiply_kernelP8SedenionS0_S0_i_param_0];
	ld.param.u64 	%rd9, [_Z24sedenion_multiply_kernelP8SedenionS0_S0_i_param_1];
	ld.param.u64 	%rd10, [_Z24sedenion_multiply_kernelP8SedenionS0_S0_i_param_2];
	ld.param.u32 	%r4, [_Z24sedenion_multiply_kernelP8SedenionS0_S0_i_param_3];
	mov.u32 	%r5, %ctaid.x;
	mov.u32 	%r6, %ntid.x;
	mov.u32 	%r7, %tid.x;
	mad.lo.s32 	%r1, %r5, %r6, %r7;
	setp.ge.s32 	%p1, %r1, %r4;
	@%p1 bra 	$L__BB0_3;
	cvta.to.global.u64 	%rd12, %rd8;
	cvta.to.global.u64 	%rd13, %rd9;
	cvta.to.global.u64 	%rd14, %rd10;
	mul.wide.s32 	%rd15, %r1, 64;
	add.s64 	%rd1, %rd14, %rd15;
	mov.b32 	%r41, 0;
	st.global.u32 	[%rd1], %r41;
	st.global.u32 	[%rd1+4], %r41;
	st.global.u32 	[%rd1+8], %r41;
	st.global.u32 	[%rd1+12], %r41;
	st.global.u32 	[%rd1+16], %r41;
	st.global.u32 	[%rd1+20], %r41;
	st.global.u32 	[%rd1+24], %r41;
	st.global.u32 	[%rd1+28], %r41;
	st.global.u32 	[%rd1+32], %r41;
	st.global.u32 	[%rd1+36], %r41;
	st.global.u32 	[%rd1+40], %r41;
	st.global.u32 	[%rd1+44], %r41;
	st.global.u32 	[%rd1+48], %r41;
	st.global.u32 	[%rd1+52], %r41;
	st.global.u32 	[%rd1+56], %r41;
	st.global.u32 	[%rd1+60], %r41;
	add.s64 	%rd50, %rd12, %rd15;
	add.s64 	%rd3, %rd13, %rd15;
	mov.u64 	%rd16, sedenion_mult_table;
	add.s64 	%rd49, %rd16, 32;
$L__BB0_2:
	ld.const.u32 	%r9, [%rd49+-32];
	setp.lt.s32 	%p2, %r9, 0;
	abs.s32 	%r10, %r9;
	ld.global.f32 	%f1, [%rd50];
	neg.f32 	%f2, %f1;
	selp.f32 	%f3, %f2, %f1, %p2;
	ld.global.f32 	%f4, [%rd3];
	mul.wide.s32 	%rd17, %r10, 4;
	add.s64 	%rd18, %rd1, %rd17;
	ld.global.f32 	%f5, [%rd18];
	fma.rn.f32 	%f6, %f3, %f4, %f5;
	st.global.f32 	[%rd18], %f6;
	ld.const.u32 	%r11, [%rd49+-28];
	setp.lt.s32 	%p3, %r11, 0;
	abs.s32 	%r12, %r11;
	ld.global.f32 	%f7, [%rd50];
	neg.f32 	%f8, %f7;
	selp.f32 	%f9, %f8, %f7, %p3;
	ld.global.f32 	%f10, [%rd3+4];
	mul.wide.s32 	%rd19, %r12, 4;
	add.s64 	%rd20, %rd1, %rd19;
	ld.global.f32 	%f11, [%rd20];
	fma.rn.f32 	%f12, %f9, %f10, %f11;
	st.global.f32 	[%rd20], %f12;
	ld.const.u32 	%r13, [%rd49+-24];
	setp.lt.s32 	%p4, %r13, 0;
	abs.s32 	%r14, %r13;
	ld.global.f32 	%f13, [%rd50];
	neg.f32 	%f14, %f13;
	selp.f32 	%f15, %f14, %f13, %p4;
	ld.global.f32 	%f16, [%rd3+8];
	mul.wide.s32 	%rd21, %r14, 4;
	add.s64 	%rd22, %rd1, %rd21;
	ld.global.f32 	%f17, [%rd22];
	fma.rn.f32 	%f18, %f15, %f16, %f17;
	st.global.f32 	[%rd22], %f18;
	ld.const.u32 	%r15, [%rd49+-20];
	setp.lt.s32 	%p5, %r15, 0;
	abs.s32 	%r16, %r15;
	ld.global.f32 	%f19, [%rd50];
	neg.f32 	%f20, %f19;
	selp.f32 	%f21, %f20, %f19, %p5;
	ld.global.f32 	%f22, [%rd3+12];
	mul.wide.s32 	%rd23, %r16, 4;
	add.s64 	%rd24, %rd1, %rd23;
	ld.global.f32 	%f23, [%rd24];
	fma.rn.f32 	%f24, %f21, %f22, %f23;
	st.global.f32 	[%rd24], %f24;
	ld.const.u32 	%r17, [%rd49+-16];
	setp.lt.s32 	%p6, %r17, 0;
	abs.s32 	%r18, %r17;
	ld.global.f32 	%f25, [%rd50];
	neg.f32 	%f26, %f25;
	selp.f32 	%f27, %f26, %f25, %p6;
	ld.global.f32 	%f28, [%rd3+16];
	mul.wide.s32 	%rd25, %r18, 4;
	add.s64 	%rd26, %rd1, %rd25;
	ld.global.f32 	%f29, [%rd26];
	fma.rn.f32 	%f30, %f27, %f28, %f29;
	st.global.f32 	[%rd26], %f30;
	ld.const.u32 	%r19, [%rd49+-12];
	setp.lt.s32 	%p7, %r19, 0;
	abs.s32 	%r20, %r19;
	ld.global.f32 	%f31, [%rd50];
	neg.f32 	%f32, %f31;
	selp.f32 	%f33, %f32, %f31, %p7;
	ld.global.f32 	%f34, [%rd3+20];
	mul.wide.s32 	%rd27, %r20, 4;
	add.s64 	%rd28, %rd1, %rd27;
	ld.global.f32 	%f35, [%rd28];
	fma.rn.f32 	%f36, %f33, %f34, %f35;
	st.global.f32 	[%rd28], %f36;
	ld.const.u32 	%r21, [%rd49+-8];
	setp.lt.s32 	%p8, %r21, 0;
	abs.s32 	%r22, %r21;
	ld.global.f32 	%f37, [%rd50];
	neg.f32 	%f38, %f37;
	selp.f32 	%f39, %f38, %f37, %p8;
	ld.global.f32 	%f40, [%rd3+24];
	mul.wide.s32 	%rd29, %r22, 4;
	add.s64 	%rd30, %rd1, %rd29;
	ld.global.f32 	%f41, [%rd30];
	fma.rn.f32 	%f42, %f39, %f40, %f41;
	st.global.f32 	[%rd30], %f42;
	ld.const.u32 	%r23, [%rd49+-4];
	setp.lt.s32 	%p9, %r23, 0;
	abs.s32 	%r24, %r23;
	ld.global.f32 	%f43, [%rd50];
	neg.f32 	%f44, %f43;
	selp.f32 	%f45, %f44, %f43, %p9;
	ld.global.f32 	%f46, [%rd3+28];
	mul.wide.s32 	%rd31, %r24, 4;
	add.s64 	%rd32, %rd1, %rd31;
	ld.global.f32 	%f47, [%rd32];
	fma.rn.f32 	%f48, %f45, %f46, %f47;
	st.global.f32 	[%rd32], %f48;
	ld.const.u32 	%r25, [%rd49];
	setp.lt.s32 	%p10, %r25, 0;
	abs.s32 	%r26, %r25;
	ld.global.f32 	%f49, [%rd50];
	neg.f32 	%f50, %f49;
	selp.f32 	%f51, %f50, %f49, %p10;
	ld.global.f32 	%f52, [%rd3+32];
	mul.wide.s32 	%rd33, %r26, 4;
	add.s64 	%rd34, %rd1, %rd33;
	ld.global.f32 	%f53, [%rd34];
	fma.rn.f32 	%f54, %f51, %f52, %f53;
	st.global.f32 	[%rd34], %f54;
	ld.const.u32 	%r27, [%rd49+4];
	setp.lt.s32 	%p11, %r27, 0;
	abs.s32 	%r28, %r27;
	ld.global.f32 	%f55, [%rd50];
	neg.f32 	%f56, %f55;
	selp.f32 	%f57, %f56, %f55, %p11;
	ld.global.f32 	%f58, [%rd3+36];
	mul.wide.s32 	%rd35, %r28, 4;
	add.s64 	%rd36, %rd1, %rd35;
	ld.global.f32 	%f59, [%rd36];
	fma.rn.f32 	%f60, %f57, %f58, %f59;
	st.global.f32 	[%rd36], %f60;
	ld.const.u32 	%r29, [%rd49+8];
	setp.lt.s32 	%p12, %r29, 0;
	abs.s32 	%r30, %r29;
	ld.global.f32 	%f61, [%rd50];
	neg.f32 	%f62, %f61;
	selp.f32 	%f63, %f62, %f61, %p12;
	ld.global.f32 	%f64, [%rd3+40];
	mul.wide.s32 	%rd37, %r30, 4;
	add.s64 	%rd38, %rd1, %rd37;
	ld.global.f32 	%f65, [%rd38];
	fma.rn.f32 	%f66, %f63, %f64, %f65;
	st.global.f32 	[%rd38], %f66;
	ld.const.u32 	%r31, [%rd49+12];
	setp.lt.s32 	%p13, %r31, 0;
	abs.s32 	%r32, %r31;
	ld.global.f32 	%f67, [%rd50];
	neg.f32 	%f68, %f67;
	selp.f32 	%f69, %f68, %f67, %p13;
	ld.global.f32 	%f70, [%rd3+44];
	mul.wide.s32 	%rd39, %r32, 4;
	add.s64 	%rd40, %rd1, %rd39;
	ld.global.f32 	%f71, [%rd40];
	fma.rn.f32 	%f72, %f69, %f70, %f71;
	st.global.f32 	[%rd40], %f72;
	ld.const.u32 	%r33, [%rd49+16];
	setp.lt.s32 	%p14, %r33, 0;
	abs.s32 	%r34, %r33;
	ld.global.f32 	%f73, [%rd50];
	neg.f32 	%f74, %f73;
	selp.f32 	%f75, %f74, %f73, %p14;
	ld.global.f32 	%f76, [%rd3+48];
	mul.wide.s32 	%rd41, %r34, 4;
	add.s64 	%rd42, %rd1, %rd41;
	ld.global.f32 	%f77, [%rd42];
	fma.rn.f32 	%f78, %f75, %f76, %f77;
	st.global.f32 	[%rd42], %f78;
	ld.const.u32 	%r35, [%rd49+20];
	setp.lt.s32 	%p15, %r35, 0;
	abs.s32 	%r36, %r35;
	ld.global.f32 	%f79, [%rd50];
	neg.f32 	%f80, %f79;
	selp.f32 	%f81, %f80, %f79, %p15;
	ld.global.f32 	%f82, [%rd3+52];
	mul.wide.s32 	%rd43, %r36, 4;
	add.s64 	%rd44, %rd1, %rd43;
	ld.global.f32 	%f83, [%rd44];
	fma.rn.f32 	%f84, %f81, %f82, %f83;
	st.global.f32 	[%rd44], %f84;
	ld.const.u32 	%r37, [%rd49+24];
	setp.lt.s32 	%p16, %r37, 0;
	abs.s32 	%r38, %r37;
	ld.global.f32 	%f85, [%rd50];
	neg.f32 	%f86, %f85;
	selp.f32 	%f87, %f86, %f85, %p16;
	ld.global.f32 	%f88, [%rd3+56];
	mul.wide.s32 	%rd45, %r38, 4;
	add.s64 	%rd46, %rd1, %rd45;
	ld.global.f32 	%f89, [%rd46];
	fma.rn.f32 	%f90, %f87, %f88, %f89;
	st.global.f32 	[%rd46], %f90;
	ld.const.u32 	%r39, [%rd49+28];
	setp.lt.s32 	%p17, %r39, 0;
	abs.s32 	%r40, %r39;
	ld.global.f32 	%f91, [%rd50];
	neg.f32 	%f92, %f91;
	selp.f32 	%f93, %f92, %f91, %p17;
	ld.global.f32 	%f94, [%rd3+60];
	mul.wide.s32 	%rd47, %r40, 4;
	add.s64 	%rd48, %rd1, %rd47;
	ld.global.f32 	%f95, [%rd48];
	fma.rn.f32 	%f96, %f93, %f94, %f95;
	st.global.f32 	[%rd48], %f96;
	add.s32 	%r41, %r41, 1;
	add.s64 	%rd50, %rd50, 4;
	add.s64 	%rd49, %rd49, 64;
	setp.ne.s32 	%p18, %r41, 16;
	@%p18 bra 	$L__BB0_2;
$L__BB0_3:
	ret;

}
	// .globl	_Z20sedenion_norm_kernelP8SedenionPfi
.visible .entry _Z20sedenion_norm_kernelP8SedenionPfi(
	.param .u64 .ptr .align 1 _Z20sedenion_norm_kernelP8SedenionPfi_param_0,
	.param .u64 .ptr .align 1 _Z20sedenion_norm_kernelP8SedenionPfi_param_1,
	.param .u32 _Z20sedenion_norm_kernelP8SedenionPfi_param_2
)
{
	.reg .pred 	%p<2>;
	.reg .b32 	%r<6>;
	.reg .b32 	%f<34>;
	.reg .b64 	%rd<9>;

	ld.param.u64 	%rd1, [_Z20sedenion_norm_kernelP8SedenionPfi_param_0];
	ld.param.u64 	%rd2, [_Z20sedenion_norm_kernelP8SedenionPfi_param_1];
	ld.param.u32 	%r2, [_Z20sedenion_norm_kernelP8SedenionPfi_param_2];
	mov.u32 	%r3, %ctaid.x;
	mov.u32 	%r4, %ntid.x;
	mov.u32 	%r5, %tid.x;
	mad.lo.s32 	%r1, %r3, %r4, %r5;
	setp.ge.s32 	%p1, %r1, %r2;
	@%p1 bra 	$L__BB1_2;
	cvta.to.global.u64 	%rd3, %rd2;
	cvta.to.global.u64 	%rd4, %rd1;
	mul.wide.s32 	%rd5, %r1, 64;
	add.s64 	%rd6, %rd4, %rd5;
	ld.global.f32 	%f1, [%rd6];
	fma.rn.f32 	%f2, %f1, %f1, 0f00000000;
	ld.global.f32 	%f3, [%rd6+4];
	fma.rn.f32 	%f4, %f3, %f3, %f2;
	ld.global.f32 	%f5, [%rd6+8];
	fma.rn.f32 	%f6, %f5, %f5, %f4;
	ld.global.f32 	%f7, [%rd6+12];
	fma.rn.f32 	%f8, %f7, %f7, %f6;
	ld.global.f32 	%f9, [%rd6+16];
	fma.rn.f32 	%f10, %f9, %f9, %f8;
	ld.global.f32 	%f11, [%rd6+20];
	fma.rn.f32 	%f12, %f11, %f11, %f10;
	ld.global.f32 	%f13, [%rd6+24];
	fma.rn.f32 	%f14, %f13, %f13, %f12;
	ld.global.f32 	%f15, [%rd6+28];
	fma.rn.f32 	%f16, %f15, %f15, %f14;
	ld.global.f32 	%f17, [%rd6+32];
	fma.rn.f32 	%f18, %f17, %f17, %f16;
	ld.global.f32 	%f19, [%rd6+36];
	fma.rn.f32 	%f20, %f19, %f19, %f18;
	ld.global.f32 	%f21, [%rd6+40];
	fma.rn.f32 	%f22, %f21, %f21, %f20;
	ld.global.f32 	%f23, [%rd6+44];
	fma.rn.f32 	%f24, %f23, %f23, %f22;
	ld.global.f32 	%f25, [%rd6+48];
	fma.rn.f32 	%f26, %f25, %f25, %f24;
	ld.global.f32 	%f27, [%rd6+52];
	fma.rn.f32 	%f28, %f27, %f27, %f26;
	ld.global.f32 	%f29, [%rd6+56];
	fma.rn.f32 	%f30, %f29, %f29, %f28;
	ld.global.f32 	%f31, [%rd6+60];
	fma.rn.f32 	%f32, %f31, %f31, %f30;
	sqrt.rn.f32 	%f33, %f32;
	mul.wide.s32 	%rd7, %r1, 4;
	add.s64 	%rd8, %rd3, %rd7;
	st.global.f32 	[%rd8], %f33;
$L__BB1_2:
	ret;

}
	// .globl	_Z26bsp_classify_points_kernelPfS_Piii
.visible .entry _Z26bsp_classify_points_kernelPfS_Piii(
	.param .u64 .ptr .align 1 _Z26bsp_classify_points_kernelPfS_Piii_param_0,
	.param .u64 .ptr .align 1 _Z26bsp_classify_points_kernelPfS_Piii_param_1,
	.param .u64 .ptr .align 1 _Z26bsp_classify_points_kernelPfS_Piii_param_2,
	.param .u32 _Z26bsp_classify_points_kernelPfS_Piii_param_3,
	.param .u32 _Z26bsp_classify_points_kernelPfS_Piii_param_4
)
{
	.reg .pred 	%p<6>;
	.reg .b32 	%r<19>;
	.reg .b32 	%f<9>;
	.reg .b64 	%rd<14>;

	ld.param.u64 	%rd5, [_Z26bsp_classify_points_kernelPfS_Piii_param_0];
	ld.param.u64 	%rd7, [_Z26bsp_classify_points_kernelPfS_Piii_param_1];
	ld.param.u64 	%rd6, [_Z26bsp_classify_points_kernelPfS_Piii_param_2];
	ld.param.u32 	%r9, [_Z26bsp_classify_points_kernelPfS_Piii_param_3];
	ld.param.u32 	%r8, [_Z26bsp_classify_points_kernelPfS_Piii_param_4];
	cvta.to.global.u64 	%rd13, %rd7;
	mov.u32 	%r10, %ctaid.x;
	mov.u32 	%r11, %ntid.x;
	mov.u32 	%r12, %tid.x;
	mad.lo.s32 	%r1, %r10, %r11, %r12;
	setp.ge.s32 	%p1, %r1, %r9;
	@%p1 bra 	$L__BB2_5;
	ld.global.f32 	%f8, [%rd13+12];
	setp.lt.s32 	%p2, %r8, 1;
	@%p2 bra 	$L__BB2_4;
	mul.lo.s32 	%r17, %r8, %r1;
	add.s32 	%r13, %r8, -1;
	min.u32 	%r14, %r13, 2;
	neg.s32 	%r18, %r14;
	cvta.to.global.u64 	%rd2, %rd5;
$L__BB2_3:
	mul.wide.s32 	%rd8, %r17, 4;
	add.s64 	%rd9, %rd2, %rd8;
	ld.global.f32 	%f5, [%rd13];
	ld.global.f32 	%f6, [%rd9];
	fma.rn.f32 	%f8, %f5, %f6, %f8;
	add.s32 	%r18, %r18, 1;
	add.s32 	%r17, %r17, 1;
	add.s64 	%rd13, %rd13, 4;
	setp.ne.s32 	%p3, %r18, 1;
	@%p3 bra 	$L__BB2_3;
$L__BB2_4:
	setp.lt.f32 	%p4, %f8, 0fB58637BD;
	setp.gt.f32 	%p5, %f8, 0f358637BD;
	selp.u32 	%r15, 1, 0, %p5;
	selp.b32 	%r16, -1, %r15, %p4;
	cvta.to.global.u64 	%rd10, %rd6;
	mul.wide.s32 	%rd11, %r1, 4;
	add.s64 	%rd12, %rd10, %rd11;
	st.global.u32 	[%rd12], %r16;
$L__BB2_5:
	ret;

}
	// .globl	_Z27bsp_nearest_neighbor_kernelPfS_PiS_S0_iii
.visible .entry _Z27bsp_nearest_neighbor_kernelPfS_PiS_S0_iii(
	.param .u64 .ptr .align 1 _Z27bsp_nearest_neighbor_kernelPfS_PiS_S0_iii_param_0,
	.param .u64 .ptr .align 1 _Z27bsp_nearest_neighbor_kernelPfS_PiS_S0_iii_param_1,
	.param .u64 .ptr .align 1 _Z27bsp_nearest_neighbor_kernelPfS_PiS_S0_iii_param_2,
	.param .u64 .ptr .align 1 _Z27bsp_nearest_neighbor_kernelPfS_PiS_S0_iii_param_3,
	.param .u64 .ptr .align 1 _Z27bsp_nearest_neighbor_kernelPfS_PiS_S0_iii_param_4,
	.param .u32 _Z27bsp_nearest_neighbor_kernelPfS_PiS_S0_iii_param_5,
	.param .u32 _Z27bsp_nearest_neighbor_kernelPfS_PiS_S0_iii_param_6,
	.param .u32 _Z27bsp_nearest_neighbor_kernelPfS_PiS_S0_iii_param_7
)
{
	.reg .pred 	%p<11>;
	.reg .b32 	%r<39>;
	.reg .b32 	%f<142>;
	.reg .b64 	%rd<35>;

	ld.param.u64 	%rd13, [_Z27bsp_nearest_neighbor_kernelPfS_PiS_S0_iii_param_0];
	ld.param.u64 	%rd14, [_Z27bsp_nearest_neighbor_kernelPfS_PiS_S0_iii_param_1];
	ld.param.u64 	%rd11, [_Z27bsp_nearest_neighbor_kernelPfS_PiS_S0_iii_param_2];
	ld.param.u64 	%rd12, [_Z27bsp_nearest_neighbor_kernelPfS_PiS_S0_iii_param_3];
	ld.param.u32 	%r24, [_Z27bsp_nearest_neighbor_kernelPfS_PiS_S0_iii_param_5];
	ld.param.u32 	%r23, [_Z27bsp_nearest_neighbor_kernelPfS_PiS_S0_iii_param_6];
	cvta.to.global.u64 	%rd1, %rd14;
	cvta.to.global.u64 	%rd2, %rd13;
	mov.u32 	%r25, %ctaid.x;
	mov.u32 	%r26, %ntid.x;
	mov.u32 	%r27, %tid.x;
	mad.lo.s32 	%r1, %r25, %r26, %r27;
	setp.ge.s32 	%p1, %r1, %r24;
	@%p1 bra 	$L__BB3_15;
	cvta.to.global.u64 	%rd3, %rd11;
	setp.lt.s32 	%p2, %r23, 1;
	mov.f32 	%f141, 0f00000000;
	@%p2 bra 	$L__BB3_14;
	mul.wide.s32 	%rd15, %r1, 4;
	add.s64 	%rd16, %rd3, %rd15;
	ld.global.u32 	%r29, [%rd16];
	mul.lo.s32 	%r2, %r29, %r23;
	and.b32  	%r3, %r23, 15;
	setp.lt.u32 	%p3, %r23, 16;
	mov.f32 	%f141, 0f00000000;
	mov.b32 	%r35, 0;
	@%p3 bra 	$L__BB3_5;
	and.b32  	%r35, %r23, 2147483632;
	neg.s32 	%r33, %r35;
	add.s64 	%rd33, %rd2, 32;
	add.s64 	%rd5, %rd1, 32;
	mov.f32 	%f141, 0f00000000;
	mov.u32 	%r32, %r2;
$L__BB3_4:
	.pragma "nounroll";
	mul.wide.s32 	%rd17, %r32, 4;
	add.s64 	%rd18, %rd5, %rd17;
	ld.global.f32 	%f18, [%rd33+-32];
	ld.global.f32 	%f19, [%rd18+-32];
	sub.f32 	%f20, %f18, %f19;
	fma.rn.f32 	%f21, %f20, %f20, %f141;
	ld.global.f32 	%f22, [%rd33+-28];
	ld.global.f32 	%f23, [%rd18+-28];
	sub.f32 	%f24, %f22, %f23;
	fma.rn.f32 	%f25, %f24, %f24, %f21;
	ld.global.f32 	%f26, [%rd33+-24];
	ld.global.f32 	%f27, [%rd18+-24];
	sub.f32 	%f28, %f26, %f27;
	fma.rn.f32 	%f29, %f28, %f28, %f25;
	ld.global.f32 	%f30, [%rd33+-20];
	ld.global.f32 	%f31, [%rd18+-20];
	sub.f32 	%f32, %f30, %f31;
	fma.rn.f32 	%f33, %f32, %f32, %f29;
	ld.global.f32 	%f34, [%rd33+-16];
	ld.global.f32 	%f35, [%rd18+-16];
	sub.f32 	%f36, %f34, %f35;
	fma.rn.f32 	%f37, %f36, %f36, %f33;
	ld.global.f32 	%f38, [%rd33+-12];
	ld.global.f32 	%f39, [%rd18+-12];
	sub.f32 	%f40, %f38, %f39;
	fma.rn.f32 	%f41, %f40, %f40, %f37;
	ld.global.f32 	%f42, [%rd33+-8];
	ld.global.f32 	%f43, [%rd18+-8];
	sub.f32 	%f44, %f42, %f43;
	fma.rn.f32 	%f45, %f44, %f44, %f41;
	ld.global.f32 	%f46, [%rd33+-4];
	ld.global.f32 	%f47, [%rd18+-4];
	sub.f32 	%f48, %f46, %f47;
	fma.rn.f32 	%f49, %f48, %f48, %f45;
	ld.global.f32 	%f50, [%rd33];
	ld.global.f32 	%f51, [%rd18];
	sub.f32 	%f52, %f50, %f51;
	fma.rn.f32 	%f53, %f52, %f52, %f49;
	ld.global.f32 	%f54, [%rd33+4];
	ld.global.f32 	%f55, [%rd18+4];
	sub.f32 	%f56, %f54, %f55;
	fma.rn.f32 	%f57, %f56, %f56, %f53;
	ld.global.f32 	%f58, [%rd33+8];
	ld.global.f32 	%f59, [%rd18+8];
	sub.f32 	%f60, %f58, %f59;
	fma.rn.f32 	%f61, %f60, %f60, %f57;
	ld.global.f32 	%f62, [%rd33+12];
	ld.global.f32 	%f63, [%rd18+12];
	sub.f32 	%f64, %f62, %f63;
	fma.rn.f32 	%f65, %f64, %f64, %f61;
	ld.global.f32 	%f66, [%rd33+16];
	ld.global.f32 	%f67, [%rd18+16];
	sub.f32 	%f68, %f66, %f67;
	fma.rn.f32 	%f69, %f68, %f68, %f65;
	ld.global.f32 	%f70, [%rd33+20];
	ld.global.f32 	%f71, [%rd18+20];
	sub.f32 	%f72, %f70, %f71;
	fma.rn.f32 	%f73, %f72, %f72, %f69;
	ld.global.f32 	%f74, [%rd33+24];
	ld.global.f32 	%f75, [%rd18+24];
	sub.f32 	%f76, %f74, %f75;
	fma.rn.f32 	%f77, %f76, %f76, %f73;
	ld.global.f32 	%f78, [%rd33+28];
	ld.global.f32 	%f79, [%rd18+28];
	sub.f32 	%f80, %f78, %f79;
	fma.rn.f32 	%f141, %f80, %f80, %f77;
	add.s32 	%r33, %r33, 16;
	add.s64 	%rd33, %rd33, 64;
	add.s32 	%r32, %r32, 16;
	setp.ne.s32 	%p4, %r33, 0;
	@%p4 bra 	$L__BB3_4;
$L__BB3_5:
	setp.eq.s32 	%p5, %r3, 0;
	@%p5 bra 	$L__BB3_14;
	and.b32  	%r11, %r23, 7;
	setp.lt.u32 	%p6, %r3, 8;
	@%p6 bra 	$L__BB3_8;
	mul.wide.u32 	%rd19, %r35, 4;
	add.s64 	%rd20, %rd2, %rd19;
	ld.global.f32 	%f82, [%rd20];
	add.s32 	%r30, %r35, %r2;
	mul.wide.s32 	%rd21, %r30, 4;
	add.s64 	%rd22, %rd1, %rd21;
	ld.global.f32 	%f83, [%rd22];
	sub.f32 	%f84, %f82, %f83;
	fma.rn.f32 	%f85, %f84, %f84, %f141;
	ld.global.f32 	%f86, [%rd20+4];
	ld.global.f32 	%f87, [%rd22+4];
	sub.f32 	%f88, %f86, %f87;
	fma.rn.f32 	%f89, %f88, %f88, %f85;
	ld.global.f32 	%f90, [%rd20+8];
	ld.global.f32 	%f91, [%rd22+8];
	sub.f32 	%f92, %f90, %f91;
	fma.rn.f32 	%f93, %f92, %f92, %f89;
	ld.global.f32 	%f94, [%rd20+12];
	ld.global.f32 	%f95, [%rd22+12];
	sub.f32 	%f96, %f94, %f95;
	fma.rn.f32 	%f97, %f96, %f96, %f93;
	ld.global.f32 	%f98, [%rd20+16];
	ld.global.f32 	%f99, [%rd22+16];
	sub.f32 	%f100, %f98, %f99;
	fma.rn.f32 	%f101, %f100, %f100, %f97;
	ld.global.f32 	%f102, [%rd20+20];
	ld.global.f32 	%f103, [%rd22+20];
	sub.f32 	%f104, %f102, %f103;
	fma.rn.f32 	%f105, %f104, %f104, %f101;
	ld.global.f32 	%f106, [%rd20+24];
	ld.global.f32 	%f107, [%rd22+24];
	sub.f32 	%f108, %f106, %f107;
	fma.rn.f32 	%f109, %f108, %f108, %f105;
	ld.global.f32 	%f110, [%rd20+28];
	ld.global.f32 	%f111, [%rd22+28];
	sub.f32 	%f112, %f110, %f111;
	fma.rn.f32 	%f141, %f112, %f112, %f109;
	add.s32 	%r35, %r35, 8;
$L__BB3_8:
	setp.eq.s32 	%p7, %r11, 0;
	@%p7 bra 	$L__BB3_14;
	and.b32  	%r14, %r23, 3;
	setp.lt.u32 	%p8, %r11, 4;
	@%p8 bra 	$L__BB3_11;
	mul.wide.u32 	%rd23, %r35, 4;
	add.s64 	%rd24, %rd2, %rd23;
	ld.global.f32 	%f114, [%rd24];
	add.s32 	%r31, %r35, %r2;
	mul.wide.s32 	%rd25, %r31, 4;
	add.s64 	%rd26, %rd1, %rd25;
	ld.global.f32 	%f115, [%rd26];
	sub.f32 	%f116, %f114, %f115;
	fma.rn.f32 	%f117, %f116, %f116, %f141;
	ld.global.f32 	%f118, [%rd24+4];
	ld.global.f32 	%f119, [%rd26+4];
	sub.f32 	%f120, %f118, %f119;
	fma.rn.f32 	%f121, %f120, %f120, %f117;
	ld.global.f32 	%f122, [%rd24+8];
	ld.global.f32 	%f123, [%rd26+8];
	sub.f32 	%f124, %f122, %f123;
	fma.rn.f32 	%f125, %f124, %f124, %f121;
	ld.global.f32 	%f126, [%rd24+12];
	ld.global.f32 	%f127, [%rd26+12];
	sub.f32 	%f128, %f126, %f127;
	fma.rn.f32 	%f141, %f128, %f128, %f125;
	add.s32 	%r35, %r35, 4;
$L__BB3_11:
	setp.eq.s32 	%p9, %r14, 0;
	@%p9 bra 	$L__BB3_14;
	add.s32 	%r38, %r35, %r2;
	mul.wide.u32 	%rd27, %r35, 4;
	add.s64 	%rd34, %rd2, %rd27;
	neg.s32 	%r37, %r14;
$L__BB3_13:
	.pragma "nounroll";
	mul.wide.s32 	%rd28, %r38, 4;
	add.s64 	%rd29, %rd1, %rd28;
	ld.global.f32 	%f129, [%rd34];
	ld.global.f32 	%f130, [%rd29];
	sub.f32 	%f131, %f129, %f130;
	fma.rn.f32 	%f141, %f131, %f131, %f141;
	add.s32 	%r38, %r38, 1;
	add.s64 	%rd34, %rd34, 4;
	add.s32 	%r37, %r37, 1;
	setp.ne.s32 	%p10, %r37, 0;
	@%p10 bra 	$L__BB3_13;
$L__BB3_14:
	sqrt.rn.f32 	%f132, %f141;
	cvta.to.global.u64 	%rd30, %rd12;
	mul.wide.s32 	%rd31, %r1, 4;
	add.s64 	%rd32, %rd30, %rd31;
	st.global.f32 	[%rd32], %f132;
$L__BB3_15:
	ret;

}


// ===== COMPILED SASS (sm_100) =====

	.target	sm_100

	.elftype	@"ET_EXEC"


//--------------------- .note.nv.tkinfo           --------------------------
	.section	.note.nv.tkinfo,"",@"SHT_NOTE"
	.sectionflags	@"SHF_NOTE_NV_TKINFO"
	.tkinfo
        /*0018*/ 	.word	0x00000002
        /*0030*/ 	.string	""
        /*0030*/ 	.string	"ptxas"
        /*0030*/ 	.string	"Cuda compilation tools, release 13.0, V13.0.88"
        /*0030*/ 	.string	"Build cuda_13.0.r13.0/compiler.36424714_0"
        /*0030*/ 	.string	"-arch sm_100 -m 64 "



//--------------------- .note.nv.cuinfo           --------------------------
	.section	.note.nv.cuinfo,"",@"SHT_NOTE"
	.sectionflags	@"SHF_NOTE_NV_CUINFO"
        /*0018*/ 	.short	0x0002
        /*001a*/ 	.short	0x0064
        /*001c*/ 	.short	0x0082
	.zero		2


//--------------------- .nv.info                  --------------------------
	.section	.nv.info,"",@"SHT_CUDA_INFO"
	.align	4


	//----- nvinfo : EIATTR_REGCOUNT
	.align		4
        /*0000*/ 	.byte	0x04, 0x2f
        /*0002*/ 	.short	(.L_2 - .L_1)
	.align		4
.L_1:
        /*0004*/ 	.word	index@(_Z24sedenion_multiply_kernelP8SedenionS0_S0_i)
        /*0008*/ 	.word	0x0000001a


	//----- nvinfo : EIATTR_FRAME_SIZE
	.align		4
.L_2:
        /*000c*/ 	.byte	0x04, 0x11
        /*000e*/ 	.short	(.L_4 - .L_3)
	.align		4
.L_3:
        /*0010*/ 	.word	index@(_Z24sedenion_multiply_kernelP8SedenionS0_S0_i)
        /*0014*/ 	.word	0x00000000


	//----- nvinfo : EIATTR_REGCOUNT
	.align		4
.L_4:
        /*0018*/ 	.byte	0x04, 0x2f
        /*001a*/ 	.short	(.L_6 - .L_5)
	.align		4
.L_5:
        /*001c*/ 	.word	index@(_Z20sedenion_norm_kernelP8SedenionPfi)
        /*0020*/ 	.word	0x00000020


	//----- nvinfo : EIATTR_FRAME_SIZE
	.align		4
.L_6:
        /*0024*/ 	.byte	0x04, 0x11
        /*0026*/ 	.short	(.L_8 - .L_7)
	.align		4
.L_7:
        /*0028*/ 	.word	index@($__internal_1_$__cuda_sm20_sqrt_rn_f32_slowpath)
        /*002c*/ 	.word	0x00000000


	//----- nvinfo : EIATTR_FRAME_SIZE
	.align		4
.L_8:
        /*0030*/ 	.byte	0x04, 0x11
        /*0032*/ 	.short	(.L_10 - .L_9)
	.align		4
.L_9:
        /*0034*/ 	.word	index@(_Z20sedenion_norm_kernelP8SedenionPfi)
        /*0038*/ 	.word	0x00000000


	//----- nvinfo : EIATTR_REGCOUNT
	.align		4
.L_10:
        /*003c*/ 	.byte	0x04, 0x2f
        /*003e*/ 	.short	(.L_12 - .L_11)
	.align		4
.L_11:
        /*0040*/ 	.word	index@(_Z26bsp_classify_points_kernelPfS_Piii)
        /*0044*/ 	.word	0x0000001a


	//----- nvinfo : EIATTR_FRAME_SIZE
	.align		4
.L_12:
        /*0048*/ 	.byte	0x04, 0x11
        /*004a*/ 	.short	(.L_14 - .L_13)
	.align		4
.L_13:
        /*004c*/ 	.word	index@(_Z26bsp_classify_points_kernelPfS_Piii)
        /*0050*/ 	.word	0x00000000


	//----- nvinfo : EIATTR_REGCOUNT
	.align		4
.L_14:
        /*0054*/ 	.byte	0x04, 0x2f
        /*0056*/ 	.short	(.L_16 - .L_15)
	.align		4
.L_15:
        /*0058*/ 	.word	index@(_Z27bsp_nearest_neighbor_kernelPfS_PiS_S0_iii)
        /*005c*/ 	.word	0x0000001f


	//----- nvinfo : EIATTR_FRAME_SIZE
	.align		4
.L_16:
        /*0060*/ 	.byte	0x04, 0x11
        /*0062*/ 	.short	(.L_18 - .L_17)
	.align		4
.L_17:
        /*0064*/ 	.word	index@($__internal_0_$__cuda_sm20_sqrt_rn_f32_slowpath)
        /*0068*/ 	.word	0x00000000


	//----- nvinfo : EIATTR_FRAME_SIZE
	.align		4
.L_18:
        /*006c*/ 	.byte	0x04, 0x11
        /*006e*/ 	.short	(.L_20 - .L_19)
	.align		4
.L_19:
        /*0070*/ 	.word	index@(_Z27bsp_nearest_neighbor_kernelPfS_PiS_S0_iii)
        /*0074*/ 	.word	0x00000000


	//----- nvinfo : EIATTR_MIN_STACK_SIZE
	.align		4
.L_20:
        /*0078*/ 	.byte	0x04, 0x12
        /*007a*/ 	.short	(.L_22 - .L_21)
	.align		4
.L_21:
        /*007c*/ 	.word	index@(_Z27bsp_nearest_neighbor_kernelPfS_PiS_S0_iii)
        /*0080*/ 	.word	0x00000000


	//----- nvinfo : EIATTR_MIN_STACK_SIZE
	.align		4
.L_22:
        /*0084*/ 	.byte	0x04, 0x12
        /*0086*/ 	.short	(.L_24 - .L_23)
	.align		4
.L_23:
        /*0088*/ 	.word	index@(_Z26bsp_classify_points_kernelPfS_Piii)
        /*008c*/ 	.word	0x00000000


	//----- nvinfo : EIATTR_MIN_STACK_SIZE
	.align		4
.L_24:
        /*0090*/ 	.byte	0x04, 0x12
        /*0092*/ 	.short	(.L_26 - .L_25)
	.align		4
.L_25:
        /*0094*/ 	.word	index@(_Z20sedenion_norm_kernelP8SedenionPfi)
        /*0098*/ 	.word	0x00000000


	//----- nvinfo : EIATTR_MIN_STACK_SIZE
	.align		4
.L_26:
        /*009c*/ 	.byte	0x04, 0x12
        /*009e*/ 	.short	(.L_28 - .L_27)
	.align		4
.L_27:
        /*00a0*/ 	.word	index@(_Z24sedenion_multiply_kernelP8SedenionS0_S0_i)
        /*00a4*/ 	.word	0x00000000
.L_28:


//--------------------- .nv.compat                --------------------------
	.section	.nv.compat,"",@"SHT_CUDA_COMPAT_INFO"
	.align	4
        /*0000*/ 	.byte	0x02, 0x09, 0x00, 0x00, 0x02, 0x02, 0x01, 0x00, 0x02, 0x05, 0x05, 0x00, 0x03, 0x07, 0x01, 0x01
        /*0010*/ 	.byte	0x02, 0x03, 0x00, 0x00, 0x02, 0x06, 0x01, 0x00, 0x04, 0x0b, 0x08, 0x00, 0x01, 0x00, 0x00, 0x00
        /*0020*/ 	.byte	0x00, 0x00, 0x00, 0x00


//--------------------- .nv.info._Z27bsp_nearest_neighbor_kernelPfS_PiS_S0_iii --------------------------
	.section	.nv.info._Z27bsp_nearest_neighbor_kernelPfS_PiS_S0_iii,"",@"SHT_CUDA_INFO"
	.sectionflags	@""
	.align	4


	//----- nvinfo : EIATTR_CUDA_API_VERSION
	.align		4
        /*0000*/ 	.byte	0x04, 0x37
        /*0002*/ 	.short	(.L_30 - .L_29)
.L_29:
        /*0004*/ 	.word	0x00000082


	//----- nvinfo : EIATTR_KPARAM_INFO
	.align		4
.L_30:
        /*0008*/ 	.byte	0x04, 0x17
        /*000a*/ 	.short	(.L_32 - .L_31)
.L_31:
        /*000c*/ 	.word	0x00000000
        /*0010*/ 	.short	0x0007
        /*0012*/ 	.short	0x0030
        /*0014*/ 	.byte	0x00, 0xf0, 0x11, 0x00


	//----- nvinfo : EIATTR_KPARAM_INFO
	.align		4
.L_32:
        /*0018*/ 	.byte	0x04, 0x17
        /*001a*/ 	.short	(.L_34 - .L_33)
.L_33:
        /*001c*/ 	.word	0x00000000
        /*0020*/ 	.short	0x0006
        /*0022*/ 	.short	0x002c
        /*0024*/ 	.byte	0x00, 0xf0, 0x11, 0x00


	//----- nvinfo : EIATTR_KPARAM_INFO
	.align		4
.L_34:
        /*0028*/ 	.byte	0x04, 0x17
        /*002a*/ 	.short	(.L_36 - .L_35)
.L_35:
        /*002c*/ 	.word	0x00000000
        /*0030*/ 	.short	0x0005
        /*0032*/ 	.short	0x0028
        /*0034*/ 	.byte	0x00, 0xf0, 0x11, 0x00


	//----- nvinfo : EIATTR_KPARAM_INFO
	.align		4
.L_36:
        /*0038*/ 	.byte	0x04, 0x17
        /*003a*/ 	.short	(.L_38 - .L_37)
.L_37:
        /*003c*/ 	.word	0x00000000
        /*0040*/ 	.short	0x0004
        /*0042*/ 	.short	0x0020
        /*0044*/ 	.byte	0x00, 0xf5, 0x21, 0x00


	//----- nvinfo : EIATTR_KPARAM_INFO
	.align		4
.L_38:
        /*0048*/ 	.byte	0x04, 0x17
        /*004a*/ 	.short	(.L_40 - .L_39)
.L_39:
        /*004c*/ 	.word	0x00000000
        /*0050*/ 	.short	0x0003
        /*0052*/ 	.short	0x0018
        /*0054*/ 	.byte	0x00, 0xf5, 0x21, 0x00


	//----- nvinfo : EIATTR_KPARAM_INFO
	.align		4
.L_40:
        /*0058*/ 	.byte	0x04, 0x17
        /*005a*/ 	.short	(.L_42 - .L_41)
.L_41:
        /*005c*/ 	.word	0x00000000
        /*0060*/ 	.short	0x0002
        /*0062*/ 	.short	0x0010
        /*0064*/ 	.byte	0x00, 0xf5, 0x21, 0x00


	//----- nvinfo : EIATTR_KPARAM_INFO
	.align		4
.L_42:
        /*0068*/ 	.byte	0x04, 0x17
        /*006a*/ 	.short	(.L_44 - .L_43)
.L_43:
        /*006c*/ 	.word	0x00000000
        /*0070*/ 	.short	0x0001
        /*0072*/ 	.short	0x0008
        /*0074*/ 	.byte	0x00, 0xf5, 0x21, 0x00


	//----- nvinfo : EIATTR_KPARAM_INFO
	.align		4
.L_44:
        /*0078*/ 	.byte	0x04, 0x17
        /*007a*/ 	.short	(.L_46 - .L_45)
.L_45:
        /*007c*/ 	.word	0x00000000
        /*0080*/ 	.short	0x0000
        /*0082*/ 	.short	0x0000
        /*0084*/ 	.byte	0x00, 0xf5, 0x21, 0x00


	//----- nvinfo : EIATTR_SPARSE_MMA_MASK
	.align		4
.L_46:
        /*0088*/ 	.byte	0x03, 0x50
        /*008a*/ 	.short	0x0000


	//----- nvinfo : EIATTR_MAXREG_COUNT
	.align		4
        /*008c*/ 	.byte	0x03, 0x1b
        /*008e*/ 	.short	0x00ff


	//----- nvinfo : EIATTR_MERCURY_ISA_VERSION
	.align		4
        /*0090*/ 	.byte	0x03, 0x5f
        /*0092*/ 	.short	0x0101


	//----- nvinfo : EIATTR_VRC_CTA_INIT_COUNT
	.align		4
        /*0094*/ 	.byte	0x02, 0x4a
	.zero		1
	.zero		1


	//----- nvinfo : EIATTR_EXIT_INSTR_OFFSETS
	.align		4
        /*0098*/ 	.byte	0x04, 0x1c
        /*009a*/ 	.short	(.L_48 - .L_47)


	//   ....[0]....
.L_47:
        /*009c*/ 	.word	0x00000070


	//   ....[1]....
        /*00a0*/ 	.word	0x00000d60


	//----- nvinfo : EIATTR_CRS_STACK_SIZE
	.align		4
.L_48:
        /*00a4*/ 	.byte	0x04, 0x1e
        /*00a6*/ 	.short	(.L_50 - .L_49)
.L_49:
        /*00a8*/ 	.word	0x00000000


	//----- nvinfo : EIATTR_CBANK_PARAM_SIZE
	.align		4
.L_50:
        /*00ac*/ 	.byte	0x03, 0x19
        /*00ae*/ 	.short	0x0034


	//----- nvinfo : EIATTR_PARAM_CBANK
	.align		4
        /*00b0*/ 	.byte	0x04, 0x0a
        /*00b2*/ 	.short	(.L_52 - .L_51)
	.align		4
.L_51:
        /*00b4*/ 	.word	index@(.nv.constant0._Z27bsp_nearest_neighbor_kernelPfS_PiS_S0_iii)
        /*00b8*/ 	.short	0x0380
        /*00ba*/ 	.short	0x0034


	//----- nvinfo : EIATTR_SW_WAR
	.align		4
.L_52:
        /*00bc*/ 	.byte	0x04, 0x36
        /*00be*/ 	.short	(.L_54 - .L_53)
.L_53:
        /*00c0*/ 	.word	0x00000008
.L_54:


//--------------------- .nv.info._Z26bsp_classify_points_kernelPfS_Piii --------------------------
	.section	.nv.info._Z26bsp_classify_points_kernelPfS_Piii,"",@"SHT_CUDA_INFO"
	.sectionflags	@""
	.align	4


	//----- nvinfo : EIATTR_CUDA_API_VERSION
	.align		4
        /*0000*/ 	.byte	0x04, 0x37
        /*0002*/ 	.short	(.L_56 - .L_55)
.L_55:
        /*0004*/ 	.word	0x00000082


	//----- nvinfo : EIATTR_KPARAM_INFO
	.align		4
.L_56:
        /*0008*/ 	.byte	0x04, 0x17
        /*000a*/ 	.short	(.L_58 - .L_57)
.L_57:
        /*000c*/ 	.word	0x00000000
        /*0010*/ 	.short	0x0004
        /*0012*/ 	.short	0x001c
        /*0014*/ 	.byte	0x00, 0xf0, 0x11, 0x00


	//----- nvinfo : EIATTR_KPARAM_INFO
	.align		4
.L_58:
        /*0018*/ 	.byte	0x04, 0x17
        /*001a*/ 	.short	(.L_60 - .L_59)
.L_59:
        /*001c*/ 	.word	0x00000000
        /*0020*/ 	.short	0x0003
        /*0022*/ 	.short	0x0018
        /*0024*/ 	.byte	0x00, 0xf0, 0x11, 0x00


	//----- nvinfo : EIATTR_KPARAM_INFO
	.align		4
.L_60:
        /*0028*/ 	.byte	0x04, 0x17
        /*002a*/ 	.short	(.L_62 - .L_61)
.L_61:
        /*002c*/ 	.word	0x00000000
        /*0030*/ 	.short	0x0002
        /*0032*/ 	.short	0x0010
        /*0034*/ 	.byte	0x00, 0xf5, 0x21, 0x00


	//----- nvinfo : EIATTR_KPARAM_INFO
	.align		4
.L_62:
        /*0038*/ 	.byte	0x04, 0x17
        /*003a*/ 	.short	(.L_64 - .L_63)
.L_63:
        /*003c*/ 	.word	0x00000000
        /*0040*/ 	.short	0x0001
        /*0042*/ 	.short	0x0008
        /*0044*/ 	.byte	0x00, 0xf5, 0x21, 0x00


	//----- nvinfo : EIATTR_KPARAM_INFO
	.align		4
.L_64:
        /*0048*/ 	.byte	0x04, 0x17
        /*004a*/ 	.short	(.L_66 - .L_65)
.L_65:
        /*004c*/ 	.word	0x00000000
        /*0050*/ 	.short	0x0000
        /*0052*/ 	.short	0x0000
        /*0054*/ 	.byte	0x00, 0xf5, 0x21, 0x00


	//----- nvinfo : EIATTR_SPARSE_MMA_MASK
	.align		4
.L_66:
        /*0058*/ 	.byte	0x03, 0x50
        /*005a*/ 	.short	0x0000


	//----- nvinfo : EIATTR_MAXREG_COUNT
	.align		4
        /*005c*/ 	.byte	0x03, 0x1b
        /*005e*/ 	.short	0x00ff


	//----- nvinfo : EIATTR_MERCURY_ISA_VERSION
	.align		4
        /*0060*/ 	.byte	0x03, 0x5f
        /*0062*/ 	.short	0x0101


	//----- nvinfo : EIATTR_VRC_CTA_INIT_COUNT
	.align		4
        /*0064*/ 	.byte	0x02, 0x4a
	.zero		1
	.zero		1


	//----- nvinfo : EIATTR_EXIT_INSTR_OFFSETS
	.align		4
        /*0068*/ 	.byte	0x04, 0x1c
        /*006a*/ 	.short	(.L_68 - .L_67)


	//   ....[0]....
.L_67:
        /*006c*/ 	.word	0x00000090


	//   ....[1]....
        /*0070*/ 	.word	0x00000610


	//----- nvinfo : EIATTR_CBANK_PARAM_SIZE
	.align		4
.L_68:
        /*0074*/ 	.byte	0x03, 0x19
        /*0076*/ 	.short	0x0020


	//----- nvinfo : EIATTR_PARAM_CBANK
	.align		4
        /*0078*/ 	.byte	0x04, 0x0a
        /*007a*/ 	.short	(.L_70 - .L_69)
	.align		4
.L_69:
        /*007c*/ 	.word	index@(.nv.constant0._Z26bsp_classify_points_kernelPfS_Piii)
        /*0080*/ 	.short	0x0380
        /*0082*/ 	.short	0x0020


	//----- nvinfo : EIATTR_SW_WAR
	.align		4
.L_70:
        /*0084*/ 	.byte	0x04, 0x36
        /*0086*/ 	.short	(.L_72 - .L_71)
.L_71:
        /*0088*/ 	.word	0x00000008
.L_72:


//--------------------- .nv.info._Z20sedenion_norm_kernelP8SedenionPfi --------------------------
	.section	.nv.info._Z20sedenion_norm_kernelP8SedenionPfi,"",@"SHT_CUDA_INFO"
	.sectionflags	@""
	.align	4


	//----- nvinfo : EIATTR_CUDA_API_VERSION
	.align		4
        /*0000*/ 	.byte	0x04, 0x37
        /*0002*/ 	.short	(.L_74 - .L_73)
.L_73:
        /*0004*/ 	.word	0x00000082


	//----- nvinfo : EIATTR_KPARAM_INFO
	.align		4
.L_74:
        /*0008*/ 	.byte	0x04, 0x17
        /*000a*/ 	.short	(.L_76 - .L_75)
.L_75:
        /*000c*/ 	.word	0x00000000
        /*0010*/ 	.short	0x0002
        /*0012*/ 	.short	0x0010
        /*0014*/ 	.byte	0x00, 0xf0, 0x11, 0x00


	//----- nvinfo : EIATTR_KPARAM_INFO
	.align		4
.L_76:
        /*0018*/ 	.byte	0x04, 0x17
        /*001a*/ 	.short	(.L_78 - .L_77)
.L_77:
        /*001c*/ 	.word	0x00000000
        /*0020*/ 	.short	0x0001
        /*0022*/ 	.short	0x0008
        /*0024*/ 	.byte	0x00, 0xf5, 0x21, 0x00


	//----- nvinfo : EIATTR_KPARAM_INFO
	.align		4
.L_78:
        /*0028*/ 	.byte	0x04, 0x17
        /*002a*/ 	.short	(.L_80 - .L_79)
.L_79:
        /*002c*/ 	.word	0x00000000
        /*0030*/ 	.short	0x0000
        /*0032*/ 	.short	0x0000
        /*0034*/ 	.byte	0x00, 0xf5, 0x21, 0x00


	//----- nvinfo : EIATTR_SPARSE_MMA_MASK
	.align		4
.L_80:
        /*0038*/ 	.byte	0x03, 0x50
        /*003a*/ 	.short	0x0000


	//----- nvinfo : EIATTR_MAXREG_COUNT
	.align		4
        /*003c*/ 	.byte	0x03, 0x1b
        /*003e*/ 	.short	0x00ff


	//----- nvinfo : EIATTR_MERCURY_ISA_VERSION
	.align		4
        /*0040*/ 	.byte	0x03, 0x5f
        /*0042*/ 	.short	0x0101


	//----- nvinfo : EIATTR_VRC_CTA_INIT_COUNT
	.align		4
        /*0044*/ 	.byte	0x02, 0x4a
	.zero		1
	.zero		1


	//----- nvinfo : EIATTR_EXIT_INSTR_OFFSETS
	.align		4
        /*0048*/ 	.byte	0x04, 0x1c
        /*004a*/ 	.short	(.L_82 - .L_81)


	//   ....[0]....
.L_81:
        /*004c*/ 	.word	0x00000070


	//   ....[1]....
        /*0050*/ 	.word	0x000003c0


	//----- nvinfo : EIATTR_CRS_STACK_SIZE
	.align		4
.L_82:
        /*0054*/ 	.byte	0x04, 0x1e
        /*0056*/ 	.short	(.L_84 - .L_83)
.L_83:
        /*0058*/ 	.word	0x00000000


	//----- nvinfo : EIATTR_CBANK_PARAM_SIZE
	.align		4
.L_84:
        /*005c*/ 	.byte	0x03, 0x19
        /*005e*/ 	.short	0x0014


	//----- nvinfo : EIATTR_PARAM_CBANK
	.align		4
        /*0060*/ 	.byte	0x04, 0x0a
        /*0062*/ 	.short	(.L_86 - .L_85)
	.align		4
.L_85:
        /*0064*/ 	.word	index@(.nv.constant0._Z20sedenion_norm_kernelP8SedenionPfi)
        /*0068*/ 	.short	0x0380
        /*006a*/ 	.short	0x0014


	//----- nvinfo : EIATTR_SW_WAR
	.align		4
.L_86:
        /*006c*/ 	.byte	0x04, 0x36
        /*006e*/ 	.short	(.L_88 - .L_87)
.L_87:
        /*0070*/ 	.word	0x00000008
.L_88:


//--------------------- .nv.info._Z24sedenion_multiply_kernelP8SedenionS0_S0_i --------------------------
	.section	.nv.info._Z24sedenion_multiply_kernelP8SedenionS0_S0_i,"",@"SHT_CUDA_INFO"
	.sectionflags	@""
	.align	4


	//----- nvinfo : EIATTR_CUDA_API_VERSION
	.align		4
        /*0000*/ 	.byte	0x04, 0x37
        /*0002*/ 	.short	(.L_90 - .L_89)
.L_89:
        /*0004*/ 	.word	0x00000082


	//----- nvinfo : EIATTR_KPARAM_INFO
	.align		4
.L_90:
        /*0008*/ 	.byte	0x04, 0x17
        /*000a*/ 	.short	(.L_92 - .L_91)
.L_91:
        /*000c*/ 	.word	0x00000000
        /*0010*/ 	.short	0x0003
        /*0012*/ 	.short	0x0018
        /*0014*/ 	.byte	0x00, 0xf0, 0x11, 0x00


	//----- nvinfo : EIATTR_KPARAM_INFO
	.align		4
.L_92:
        /*0018*/ 	.byte	0x04, 0x17
        /*001a*/ 	.short	(.L_94 - .L_93)
.L_93:
        /*001c*/ 	.word	0x00000000
        /*0020*/ 	.short	0x0002
        /*0022*/ 	.short	0x0010
        /*0024*/ 	.byte	0x00, 0xf5, 0x21, 0x00


	//----- nvinfo : EIATTR_KPARAM_INFO
	.align		4
.L_94:
        /*0028*/ 	.byte	0x04, 0x17
        /*002a*/ 	.short	(.L_96 - .L_95)
.L_95:
        /*002c*/ 	.word	0x00000000
        /*0030*/ 	.short	0x0001
        /*0032*/ 	.short	0x0008
        /*0034*/ 	.byte	0x00, 0xf5, 0x21, 0x00


	//----- nvinfo : EIATTR_KPARAM_INFO
	.align		4
.L_96:
        /*0038*/ 	.byte	0x04, 0x17
        /*003a*/ 	.short	(.L_98 - .L_97)
.L_97:
        /*003c*/ 	.word	0x00000000
        /*0040*/ 	.short	0x0000
        /*0042*/ 	.short	0x0000
        /*0044*/ 	.byte	0x00, 0xf5, 0x21, 0x00


	//----- nvinfo : EIATTR_SPARSE_MMA_MASK
	.align		4
.L_98:
        /*0048*/ 	.byte	0x03, 0x50
        /*004a*/ 	.short	0x0000


	//----- nvinfo : EIATTR_MAXREG_COUNT
	.align		4
        /*004c*/ 	.byte	0x03, 0x1b
        /*004e*/ 	.short	0x00ff


	//----- nvinfo : EIATTR_MERCURY_ISA_VERSION
	.align		4
        /*0050*/ 	.byte	0x03, 0x5f
        /*0052*/ 	.short	0x0101


	//----- nvinfo : EIATTR_VRC_CTA_INIT_COUNT
	.align		4
        /*0054*/ 	.byte	0x02, 0x4a
	.zero		1
	.zero		1


	//----- nvinfo : EIATTR_EXIT_INSTR_OFFSETS
	.align		4
        /*0058*/ 	.byte	0x04, 0x1c
        /*005a*/ 	.short	(.L_100 - .L_99)


	//   ....[0]....
.L_99:
        /*005c*/ 	.word	0x00000070


	//   ....[1]....
        /*0060*/ 	.word	0x00009c00


	//----- nvinfo : EIATTR_CBANK_PARAM_SIZE
	.align		4
.L_100:
        /*0064*/ 	.byte	0x03, 0x19
        /*0066*/ 	.short	0x001c


	//----- nvinfo : EIATTR_PARAM_CBANK
	.align		4
        /*0068*/ 	.byte	0x04, 0x0a
        /*006a*/ 	.short	(.L_102 - .L_101)
	.align		4
.L_101:
        /*006c*/ 	.word	index@(.nv.constant0._Z24sedenion_multiply_kernelP8SedenionS0_S0_i)
        /*0070*/ 	.short	0x0380
        /*0072*/ 	.short	0x001c


	//----- nvinfo : EIATTR_SW_WAR
	.align		4
.L_102:
        /*0074*/ 	.byte	0x04, 0x36
        /*0076*/ 	.short	(.L_104 - .L_103)
.L_103:
        /*0078*/ 	.word	0x00000008
.L_104:


//--------------------- .nv.callgraph             --------------------------
	.section	.nv.callgraph,"",@"SHT_CUDA_CALLGRAPH"
	.align	4
	.sectionentsize	8
	.align		4
        /*0000*/ 	.word	0x00000000
	.align		4
        /*0004*/ 	.word	0xffffffff
	.align		4
        /*0008*/ 	.word	0x00000000
	.align		4
        /*000c*/ 	.word	0xfffffffe
	.align		4
        /*0010*/ 	.word	0x00000000
	.align		4
        /*0014*/ 	.word	0xfffffffd
	.align		4
        /*0018*/ 	.word	0x00000000
	.align		4
        /*001c*/ 	.word	0xfffffffc


//--------------------- .nv.constant3             --------------------------
	.section	.nv.constant3,"a",@progbits
	.align	4
.nv.constant3:
	.type		sedenion_mult_table,@object
	.size		sedenion_mult_table,(.L_0 - sedenion_mult_table)
sedenion_mult_table:
        /*0000*/ 	.byte	0x00, 0x00, 0x00, 0x00, 0x01, 0x00, 0x00, 0x00, 0x02, 0x00, 0x00, 0x00, 0x03, 0x00, 0x00, 0x00
        /* <DEDUP_REMOVED lines=63> */
.L_0:


//--------------------- .text._Z27bsp_nearest_neighbor_kernelPfS_PiS_S0_iii --------------------------
	.section	.text._Z27bsp_nearest_neighbor_kernelPfS_PiS_S0_iii,"ax",@progbits
	.align	128
        .global         _Z27bsp_nearest_neighbor_kernelPfS_PiS_S0_iii
        .type           _Z27bsp_nearest_neighbor_kernelPfS_PiS_S0_iii,@function
        .size           _Z27bsp_nearest_neighbor_kernelPfS_PiS_S0_iii,(.L_x_23 - _Z27bsp_nearest_neighbor_kernelPfS_PiS_S0_iii)
        .other          _Z27bsp_nearest_neighbor_kernelPfS_PiS_S0_iii,@"STO_CUDA_ENTRY STV_DEFAULT"
_Z27bsp_nearest_neighbor_kernelPfS_PiS_S0_iii:
.text._Z27bsp_nearest_neighbor_kernelPfS_PiS_S0_iii:
[----:B------:R-:W-:Y:S01]  /*0000*/  LDC R1, c[0x0][0x37c] ;  /* 0x0000df00ff017b82 */ /* 0x000fe20000000800 */
[----:B------:R-:W0:Y:S07]  /*0010*/  S2R R3, SR_TID.X ;  /* 0x0000000000037919 */ /* 0x000e2e0000002100 */
[----:B------:R-:W0:Y:S01]  /*0020*/  S2UR UR4, SR_CTAID.X ;  /* 0x00000000000479c3 */ /* 0x000e220000002500 */
[----:B------:R-:W1:Y:S07]  /*0030*/  LDCU UR5, c[0x0][0x3a8] ;  /* 0x00007500ff0577ac */ /* 0x000e6e0008000800 */
[----:B------:R-:W0:Y:S02]  /*0040*/  LDC R6, c[0x0][0x360] ;  /* 0x0000d800ff067b82 */ /* 0x000e240000000800 */
[----:B0-----:R-:W-:-:S05]  /*0050*/  IMAD R6, R6, UR4, R3 ;  /* 0x0000000406067c24 */ /* 0x001fca000f8e0203 */
[----:B-1----:R-:W-:-:S13]  /*0060*/  ISETP.GE.AND P0, PT, R6, UR5, PT ;  /* 0x0000000506007c0c */ /* 0x002fda000bf06270 */
[----:B------:R-:W-:Y:S05]  /*0070*/  @P0 EXIT ;  /* 0x000000000000094d */ /* 0x000fea0003800000 */
[----:B------:R-:W0:Y:S01]  /*0080*/  LDCU UR8, c[0x0][0x3ac] ;  /* 0x00007580ff0877ac */ /* 0x000e220008000800 */
[----:B------:R-:W-:Y:S01]  /*0090*/  HFMA2 R13, -RZ, RZ, 0, 0 ;  /* 0x00000000ff0d7431 */ /* 0x000fe200000001ff */
[----:B------:R-:W1:Y:S01]  /*00a0*/  LDCU.64 UR16, c[0x0][0x358] ;  /* 0x00006b00ff1077ac */ /* 0x000e620008000a00 */
[----:B0-----:R-:W-:-:S09]  /*00b0*/  UISETP.GE.AND UP0, UPT, UR8, 0x1, UPT ;  /* 0x000000010800788c */ /* 0x001fd2000bf06270 */
[----:B-1----:R-:W-:Y:S05]  /*00c0*/  BRA.U !UP0, `(.L_x_0) ;  /* 0x0000000908e07547 */ /* 0x002fea000b800000 */
[----:B------:R-:W0:Y:S02]  /*00d0*/  LDC.64 R2, c[0x0][0x390] ;  /* 0x0000e400ff027b82 */ /* 0x000e240000000a00 */
[----:B0-----:R-:W-:-:S06]  /*00e0*/  IMAD.WIDE R2, R6, 0x4, R2 ;  /* 0x0000000406027825 */ /* 0x001fcc00078e0202 */
[----:B------:R-:W2:Y:S01]  /*00f0*/  LDG.E R2, desc[UR16][R2.64] ;  /* 0x0000001002027981 */ /* 0x000ea2000c1e1900 */
[----:B------:R-:W-:Y:S01]  /*0100*/  UISETP.GE.U32.AND UP1, UPT, UR8, 0x10, UPT ;  /* 0x000000100800788c */ /* 0x000fe2000bf26070 */
[----:B------:R-:W-:Y:S01]  /*0110*/  MOV R13, RZ ;  /* 0x000000ff000d7202 */ /* 0x000fe20000000f00 */
[----:B------:R-:W-:Y:S01]  /*0120*/  ULOP3.LUT UR9, UR8, 0xf, URZ, 0xc0, !UPT ;  /* 0x0000000f08097892 */ /* 0x000fe2000f8ec0ff */
[----:B------:R-:W-:-:S03]  /*0130*/  MOV R0, RZ ;  /* 0x000000ff00007202 */ /* 0x000fc60000000f00 */
[----:B------:R-:W-:Y:S01]  /*0140*/  UISETP.NE.AND UP0, UPT, UR9, URZ, UPT ;  /* 0x000000ff0900728c */ /* 0x000fe2000bf05270 */
[----:B--2---:R-:W-:Y:S02]  /*0150*/  IMAD R7, R2, UR8, RZ ;  /* 0x0000000802077c24 */ /* 0x004fe4000f8e02ff */
[----:B------:R-:W-:Y:S08]  /*0160*/  BRA.U !UP1, `(.L_x_1) ;  /* 0x0000000509547547 */ /* 0x000ff0000b800000 */
[----:B------:R-:W0:Y:S01]  /*0170*/  LDCU.128 UR12, c[0x0][0x380] ;  /* 0x00007000ff0c77ac */ /* 0x000e220008000c00 */
[----:B------:R-:W-:Y:S02]  /*0180*/  MOV R13, RZ ;  /* 0x000000ff000d7202 */ /* 0x000fe40000000f00 */
[----:B------:R-:W-:Y:S01]  /*0190*/  MOV R8, R7 ;  /* 0x0000000700087202 */ /* 0x000fe20000000f00 */
[----:B------:R-:W-:-:S04]  /*01a0*/  ULOP3.LUT UR10, UR8, 0x7ffffff0, URZ, 0xc0, !UPT ;  /* 0x7ffffff0080a7892 */ /* 0x000fc8000f8ec0ff */
[----:B------:R-:W-:Y:S02]  /*01b0*/  UIADD3 UR11, UPT, UPT, -UR10, URZ, URZ ;  /* 0x000000ff0a0b7290 */ /* 0x000fe4000fffe1ff */
[----:B------:R-:W-:Y:S01]  /*01c0*/  MOV R0, UR10 ;  /* 0x0000000a00007c02 */ /* 0x000fe20008000f00 */
[----:B0-----:R-:W-:Y:S02]  /*01d0*/  UIADD3 UR6, UP1, UPT, UR12, 0x20, URZ ;  /* 0x000000200c067890 */ /* 0x001fe4000ff3e0ff */
[----:B------:R-:W-:Y:S02]  /*01e0*/  UIADD3 UR4, UP2, UPT, UR14, 0x20, URZ ;  /* 0x000000200e047890 */ /* 0x000fe4000ff5e0ff */
[----:B------:R-:W-:Y:S02]  /*01f0*/  UIADD3.X UR7, UPT, UPT, URZ, UR13, URZ, UP1, !UPT ;  /* 0x0000000dff077290 */ /* 0x000fe40008ffe4ff */
[----:B------:R-:W-:Y:S01]  /*0200*/  MOV R2, UR6 ;  /* 0x0000000600027c02 */ /* 0x000fe20008000f00 */
[----:B------:R-:W-:-:S03]  /*0210*/  UIADD3.X UR5, UPT, UPT, URZ, UR15, URZ, UP2, !UPT ;  /* 0x0000000fff057290 */ /* 0x000fc600097fe4ff */
[----:B------:R-:W-:-:S09]  /*0220*/  MOV R3, UR7 ;  /* 0x0000000700037c02 */ /* 0x000fd20008000f00 */
.L_x_2:
[----:B------:R-:W-:Y:S01]  /*0230*/  MOV R4, UR4 ;  /* 0x0000000400047c02 */ /* 0x000fe20008000f00 */
[----:B------:R-:W2:Y:S01]  /*0240*/  LDG.E R9, desc[UR16][R2.64+-0x20] ;  /* 0xffffe01002097981 */ /* 0x000ea2000c1e1900 */
[----:B------:R-:W-:-:S03]  /*0250*/  MOV R5, UR5 ;  /* 0x0000000500057c02 */ /* 0x000fc60008000f00 */
[----:B------:R-:W3:Y:S01]  /*0260*/  LDG.E R24, desc[UR16][R2.64+-0x1c] ;  /* 0xffffe41002187981 */ /* 0x000ee2000c1e1900 */
[----:B------:R-:W-:-:S03]  /*0270*/  IMAD.WIDE R4, R8, 0x4, R4 ;  /* 0x0000000408047825 */ /* 0x000fc600078e0204 */
[----:B------:R-:W4:Y:S04]  /*0280*/  LDG.E R16, desc[UR16][R2.64+-0x18] ;  /* 0xffffe81002107981 */ /* 0x000f28000c1e1900 */
[----:B------:R-:W2:Y:S04]  /*0290*/  LDG.E R10, desc[UR16][R4.64+-0x20] ;  /* 0xffffe010040a7981 */ /* 0x000ea8000c1e1900 */
[----:B------:R-:W3:Y:S04]  /*02a0*/  LDG.E R25, desc[UR16][R4.64+-0x1c] ;  /* 0xffffe41004197981 */ /* 0x000ee8000c1e1900 */
[----:B------:R-:W4:Y:S04]  /*02b0*/  LDG.E R15, desc[UR16][R4.64+-0x18] ;  /* 0xffffe810040f7981 */ /* 0x000f28000c1e1900 */
[----:B------:R-:W5:Y:S04]  /*02c0*/  LDG.E R17, desc[UR16][R2.64+-0x14] ;  /* 0xffffec1002117981 */ /* 0x000f68000c1e1900 */
        /* <DEDUP_REMOVED lines=8> */
[----:B------:R-:W5:Y:S01]  /*0350*/  LDG.E R26, desc[UR16][R2.64+0x1c] ;  /* 0x00001c10021a7981 */ /* 0x000f62000c1e1900 */
[----:B--2---:R-:W-:-:S03]  /*0360*/  FADD R14, R9, -R10 ;  /* 0x8000000a090e7221 */ /* 0x004fc60000000000 */
[----:B------:R-:W2:Y:S01]  /*0370*/  LDG.E R10, desc[UR16][R2.64+-0x4] ;  /* 0xfffffc10020a7981 */ /* 0x000ea2000c1e1900 */
[----:B------:R-:W-:Y:S01]  /*0380*/  FFMA R23, R14, R14, R13 ;  /* 0x0000000e0e177223 */ /* 0x000fe2000000000d */
[----:B---3--:R-:W-:Y:S02]  /*0390*/  FADD R24, R24, -R25 ;  /* 0x8000001918187221 */ /* 0x008fe40000000000 */
[----:B------:R-:W2:Y:S02]  /*03a0*/  LDG.E R9, desc[UR16][R4.64+-0x4] ;  /* 0xfffffc1004097981 */ /* 0x000ea4000c1e1900 */
[----:B------:R-:W-:Y:S01]  /*03b0*/  FFMA R23, R24, R24, R23 ;  /* 0x0000001818177223 */ /* 0x000fe20000000017 */
[----:B----4-:R-:W-:Y:S01]  /*03c0*/  FADD R24, R16, -R15 ;  /* 0x8000000f10187221 */ /* 0x010fe20000000000 */
[----:B------:R-:W3:Y:S04]  /*03d0*/  LDG.E R13, desc[UR16][R2.64] ;  /* 0x00000010020d7981 */ /* 0x000ee8000c1e1900 */
[----:B------:R-:W3:Y:S01]  /*03e0*/  LDG.E R14, desc[UR16][R4.64] ;  /* 0x00000010040e7981 */ /* 0x000ee2000c1e1900 */
[----:B------:R-:W-:Y:S01]  /*03f0*/  FFMA R23, R24, R24, R23 ;  /* 0x0000001818177223 */ /* 0x000fe20000000017 */
[----:B-----5:R-:W-:-:S02]  /*0400*/  FADD R24, R17, -R18 ;  /* 0x8000001211187221 */ /* 0x020fc40000000000 */
[----:B------:R-:W4:Y:S04]  /*0410*/  LDG.E R16, desc[UR16][R2.64+0x4] ;  /* 0x0000041002107981 */ /* 0x000f28000c1e1900 */
[----:B------:R-:W4:Y:S01]  /*0420*/  LDG.E R15, desc[UR16][R4.64+0x4] ;  /* 0x00000410040f7981 */ /* 0x000f22000c1e1900 */
[----:B------:R-:W-:Y:S01]  /*0430*/  FFMA R23, R24, R24, R23 ;  /* 0x0000001818177223 */ /* 0x000fe20000000017 */
[----:B------:R-:W-:Y:S02]  /*0440*/  FADD R24, R20, -R19 ;  /* 0x8000001314187221 */ /* 0x000fe40000000000 */
[----:B------:R-:W5:Y:S04]  /*0450*/  LDG.E R18, desc[UR16][R2.64+0x8] ;  /* 0x0000081002127981 */ /* 0x000f68000c1e1900 */
[----:B------:R-:W5:Y:S01]  /*0460*/  LDG.E R17, desc[UR16][R4.64+0x8] ;  /* 0x0000081004117981 */ /* 0x000f62000c1e1900 */
[----:B------:R-:W-:Y:S01]  /*0470*/  FFMA R23, R24, R24, R23 ;  /* 0x0000001818177223 */ /* 0x000fe20000000017 */
[----:B------:R-:W-:-:S02]  /*0480*/  FADD R24, R21, -R22 ;  /* 0x8000001615187221 */ /* 0x000fc40000000000 */
[----:B------:R-:W5:Y:S04]  /*0490*/  LDG.E R20, desc[UR16][R2.64+0xc] ;  /* 0x00000c1002147981 */ /* 0x000f68000c1e1900 */
[----:B------:R-:W5:Y:S01]  /*04a0*/  LDG.E R19, desc[UR16][R4.64+0xc] ;  /* 0x00000c1004137981 */ /* 0x000f62000c1e1900 */
[----:B------:R-:W-:-:S03]  /*04b0*/  FFMA R23, R24, R24, R23 ;  /* 0x0000001818177223 */ /* 0x000fc60000000017 */
[----:B------:R-:W5:Y:S04]  /*04c0*/  LDG.E R21, desc[UR16][R2.64+0x10] ;  /* 0x0000101002157981 */ /* 0x000f68000c1e1900 */
[----:B------:R-:W5:Y:S01]  /*04d0*/  LDG.E R22, desc[UR16][R4.64+0x10] ;  /* 0x0000101004167981 */ /* 0x000f62000c1e1900 */
[----:B------:R-:W-:-:S03]  /*04e0*/  FADD R28, R12, -R11 ;  /* 0x8000000b0c1c7221 */ /* 0x000fc60000000000 */
[----:B------:R-:W5:Y:S04]  /*04f0*/  LDG.E R25, desc[UR16][R2.64+0x14] ;  /* 0x0000141002197981 */ /* 0x000f68000c1e1900 */
[----:B------:R-:W5:Y:S04]  /*0500*/  LDG.E R24, desc[UR16][R4.64+0x14] ;  /* 0x0000141004187981 */ /* 0x000f68000c1e1900 */
[----:B------:R0:W5:Y:S04]  /*0510*/  LDG.E R12, desc[UR16][R2.64+0x18] ;  /* 0x00001810020c7981 */ /* 0x000168000c1e1900 */
[----:B------:R-:W5:Y:S01]  /*0520*/  LDG.E R11, desc[UR16][R4.64+0x18] ;  /* 0x00001810040b7981 */ /* 0x000f62000c1e1900 */
[----:B------:R-:W-:Y:S01]  /*0530*/  FFMA R23, R28, R28, R23 ;  /* 0x0000001c1c177223 */ /* 0x000fe20000000017 */
[----:B------:R-:W-:-:S04]  /*0540*/  UIADD3 UR11, UPT, UPT, UR11, 0x10, URZ ;  /* 0x000000100b0b7890 */ /* 0x000fc8000fffe0ff */
[----:B------:R-:W-:Y:S01]  /*0550*/  UISETP.NE.AND UP1, UPT, UR11, URZ, UPT ;  /* 0x000000ff0b00728c */ /* 0x000fe2000bf25270 */
[----:B0-----:R-:W-:Y:S01]  /*0560*/  IADD3 R2, P0, PT, R2, 0x40, RZ ;  /* 0x0000004002027810 */ /* 0x001fe20007f1e0ff */
[----:B------:R-:W-:Y:S01]  /*0570*/  FADD R26, R26, -R27 ;  /* 0x8000001b1a1a7221 */ /* 0x000fe20000000000 */
[----:B------:R-:W-:Y:S02]  /*0580*/  IADD3 R8, PT, PT, R8, 0x10, RZ ;  /* 0x0000001008087810 */ /* 0x000fe40007ffe0ff */
[----:B------:R-:W-:Y:S01]  /*0590*/  IADD3.X R3, PT, PT, RZ, R3, RZ, P0, !PT ;  /* 0x00000003ff037210 */ /* 0x000fe200007fe4ff */
[----:B--2---:R-:W-:-:S04]  /*05a0*/  FADD R10, R10, -R9 ;  /* 0x800000090a0a7221 */ /* 0x004fc80000000000 */
[----:B------:R-:W-:Y:S01]  /*05b0*/  FFMA R23, R10, R10, R23 ;  /* 0x0000000a0a177223 */ /* 0x000fe20000000017 */
[----:B---3--:R-:W-:-:S04]  /*05c0*/  FADD R14, R13, -R14 ;  /* 0x8000000e0d0e7221 */ /* 0x008fc80000000000 */
[----:B------:R-:W-:Y:S01]  /*05d0*/  FFMA R23, R14, R14, R23 ;  /* 0x0000000e0e177223 */ /* 0x000fe20000000017 */
[----:B----4-:R-:W-:-:S04]  /*05e0*/  FADD R16, R16, -R15 ;  /* 0x8000000f10107221 */ /* 0x010fc80000000000 */
[----:B------:R-:W-:Y:S01]  /*05f0*/  FFMA R23, R16, R16, R23 ;  /* 0x0000001010177223 */ /* 0x000fe20000000017 */
[----:B-----5:R-:W-:-:S04]  /*0600*/  FADD R18, R18, -R17 ;  /* 0x8000001112127221 */ /* 0x020fc80000000000 */
[----:B------:R-:W-:Y:S01]  /*0610*/  FFMA R23, R18, R18, R23 ;  /* 0x0000001212177223 */ /* 0x000fe20000000017 */
[----:B------:R-:W-:-:S04]  /*0620*/  FADD R20, R20, -R19 ;  /* 0x8000001314147221 */ /* 0x000fc80000000000 */
[----:B------:R-:W-:Y:S01]  /*0630*/  FFMA R23, R20, R20, R23 ;  /* 0x0000001414177223 */ /* 0x000fe20000000017 */
[----:B------:R-:W-:-:S04]  /*0640*/  FADD R22, R21, -R22 ;  /* 0x8000001615167221 */ /* 0x000fc80000000000 */
[----:B------:R-:W-:Y:S01]  /*0650*/  FFMA R23, R22, R22, R23 ;  /* 0x0000001616177223 */ /* 0x000fe20000000017 */
[----:B------:R-:W-:-:S04]  /*0660*/  FADD R24, R25, -R24 ;  /* 0x8000001819187221 */ /* 0x000fc80000000000 */
[----:B------:R-:W-:Y:S01]  /*0670*/  FFMA R23, R24, R24, R23 ;  /* 0x0000001818177223 */ /* 0x000fe20000000017 */
[----:B------:R-:W-:-:S04]  /*0680*/  FADD R12, R12, -R11 ;  /* 0x8000000b0c0c7221 */ /* 0x000fc80000000000 */
[----:B------:R-:W-:-:S04]  /*0690*/  FFMA R23, R12, R12, R23 ;  /* 0x0000000c0c177223 */ /* 0x000fc80000000017 */
[----:B------:R-:W-:Y:S01]  /*06a0*/  FFMA R13, R26, R26, R23 ;  /* 0x0000001a1a0d7223 */ /* 0x000fe20000000017 */
[----:B------:R-:W-:Y:S06]  /*06b0*/  BRA.U UP1, `(.L_x_2) ;  /* 0xfffffff901dc7547 */ /* 0x000fec000b83ffff */
.L_x_1:
[----:B------:R-:W-:Y:S05]  /*06c0*/  BRA.U !UP0, `(.L_x_0) ;  /* 0x0000000508607547 */ /* 0x000fea000b800000 */
[----:B------:R-:W-:Y:S02]  /*06d0*/  UISETP.GE.U32.AND UP0, UPT, UR9, 0x8, UPT ;  /* 0x000000080900788c */ /* 0x000fe4000bf06070 */
[----:B------:R-:W-:-:S04]  /*06e0*/  ULOP3.LUT UR5, UR8, 0x7, URZ, 0xc0, !UPT ;  /* 0x0000000708057892 */ /* 0x000fc8000f8ec0ff */
[----:B------:R-:W-:-:S03]  /*06f0*/  UISETP.NE.AND UP1, UPT, UR5, URZ, UPT ;  /* 0x000000ff0500728c */ /* 0x000fc6000bf25270 */
[----:B------:R-:W-:Y:S08]  /*0700*/  BRA.U !UP0, `(.L_x_3) ;  /* 0x0000000108987547 */ /* 0x000ff0000b800000 */
[----:B------:R-:W0:Y:S01]  /*0710*/  LDC.64 R4, c[0x0][0x388] ;  /* 0x0000e200ff047b82 */ /* 0x000e220000000a00 */
[----:B------:R-:W-:-:S07]  /*0720*/  IADD3 R9, PT, PT, R7, R0, RZ ;  /* 0x0000000007097210 */ /* 0x000fce0007ffe0ff */
[----:B------:R-:W1:Y:S01]  /*0730*/  LDC.64 R2, c[0x0][0x380] ;  /* 0x0000e000ff027b82 */ /* 0x000e620000000a00 */
[----:B0-----:R-:W-:-:S05]  /*0740*/  IMAD.WIDE R4, R9, 0x4, R4 ;  /* 0x0000000409047825 */ /* 0x001fca00078e0204 */
[----:B------:R-:W2:Y:S01]  /*0750*/  LDG.E R21, desc[UR16][R4.64] ;  /* 0x0000001004157981 */ /* 0x000ea2000c1e1900 */
[----:B-1----:R-:W-:-:S03]  /*0760*/  IMAD.WIDE.U32 R2, R0, 0x4, R2 ;  /* 0x0000000400027825 */ /* 0x002fc600078e0002 */
[----:B------:R-:W3:Y:S04]  /*0770*/  LDG.E R23, desc[UR16][R4.64+0x4] ;  /* 0x0000041004177981 */ /* 0x000ee8000c1e1900 */
[----:B------:R-:W2:Y:S04]  /*0780*/  LDG.E R18, desc[UR16][R2.64] ;  /* 0x0000001002127981 */ /* 0x000ea8000c1e1900 */
[----:B------:R-:W3:Y:S04]  /*0790*/  LDG.E R20, desc[UR16][R2.64+0x4] ;  /* 0x0000041002147981 */ /* 0x000ee8000c1e1900 */
[----:B------:R-:W4:Y:S04]  /*07a0*/  LDG.E R25, desc[UR16][R4.64+0x8] ;  /* 0x0000081004197981 */ /* 0x000f28000c1e1900 */
        /* <DEDUP_REMOVED lines=11> */
[----:B------:R-:W-:Y:S01]  /*0860*/  IADD3 R0, PT, PT, R0, 0x8, RZ ;  /* 0x0000000800007810 */ /* 0x000fe20007ffe0ff */
        /* <DEDUP_REMOVED lines=15> */
[----:B------:R-:W-:-:S07]  /*0960*/  FFMA R13, R16, R16, R13 ;  /* 0x00000010100d7223 */ /* 0x000fce000000000d */
.L_x_3:
        /* <DEDUP_REMOVED lines=26> */
[----:B------:R-:W-:-:S07]  /*0b10*/  FFMA R13, R17, R17, R8 ;  /* 0x00000011110d7223 */ /* 0x000fce0000000008 */
.L_x_4:
[----:B------:R-:W-:Y:S05]  /*0b20*/  BRA.U !UP1, `(.L_x_0) ;  /* 0x0000000109487547 */ /* 0x000fea000b800000 */
[----:B------:R-:W0:Y:S01]  /*0b30*/  LDC.64 R4, c[0x0][0x380] ;  /* 0x0000e000ff047b82 */ /* 0x000e220000000a00 */
[----:B------:R-:W-:Y:S01]  /*0b40*/  IADD3 R7, PT, PT, R7, R0, RZ ;  /* 0x0000000007077210 */ /* 0x000fe20007ffe0ff */
[----:B------:R-:W-:-:S06]  /*0b50*/  UIADD3 UR4, UPT, UPT, -UR4, URZ, URZ ;  /* 0x000000ff04047290 */ /* 0x000fcc000fffe1ff */
[----:B------:R-:W1:Y:S01]  /*0b60*/  LDC.64 R2, c[0x0][0x388] ;  /* 0x0000e200ff027b82 */ /* 0x000e620000000a00 */
[----:B0-----:R-:W-:-:S03]  /*0b70*/  IMAD.WIDE.U32 R4, R0, 0x4, R4 ;  /* 0x0000000400047825 */ /* 0x001fc600078e0004 */
[----:B------:R-:W-:Y:S02]  /*0b80*/  MOV R8, R4 ;  /* 0x0000000400087202 */ /* 0x000fe40000000f00 */
[----:B------:R-:W-:-:S07]  /*0b90*/  MOV R9, R5 ;  /* 0x0000000500097202 */ /* 0x000fce0000000f00 */
.L_x_5:
[----:B-1----:R-:W-:Y:S01]  /*0ba0*/  IMAD.WIDE R4, R7, 0x4, R2 ;  /* 0x0000000407047825 */ /* 0x002fe200078e0202 */
[----:B------:R0:W2:Y:S05]  /*0bb0*/  LDG.E R0, desc[UR16][R8.64] ;  /* 0x0000001008007981 */ /* 0x0000aa000c1e1900 */
[----:B------:R-:W2:Y:S01]  /*0bc0*/  LDG.E R5, desc[UR16][R4.64] ;  /* 0x0000001004057981 */ /* 0x000ea2000c1e1900 */
[----:B------:R-:W-:-:S04]  /*0bd0*/  UIADD3 UR4, UPT, UPT, UR4, 0x1, URZ ;  /* 0x0000000104047890 */ /* 0x000fc8000fffe0ff */
[----:B------:R-:W-:Y:S01]  /*0be0*/  UISETP.NE.AND UP0, UPT, UR4, URZ, UPT ;  /* 0x000000ff0400728c */ /* 0x000fe2000bf05270 */
[----:B0-----:R-:W-:Y:S02]  /*0bf0*/  IADD3 R8, P0, PT, R8, 0x4, RZ ;  /* 0x0000000408087810 */ /* 0x001fe40007f1e0ff */
[----:B------:R-:W-:Y:S02]  /*0c00*/  IADD3 R7, PT, PT, R7, 0x1, RZ ;  /* 0x0000000107077810 */ /* 0x000fe40007ffe0ff */
[----:B------:R-:W-:Y:S01]  /*0c10*/  IADD3.X R9, PT, PT, RZ, R9, RZ, P0, !PT ;  /* 0x00000009ff097210 */ /* 0x000fe200007fe4ff */
[----:B--2---:R-:W-:-:S04]  /*0c20*/  FADD R0, R0, -R5 ;  /* 0x8000000500007221 */ /* 0x004fc80000000000 */
[----:B------:R-:W-:Y:S01]  /*0c30*/  FFMA R13, R0, R0, R13 ;  /* 0x00000000000d7223 */ /* 0x000fe2000000000d */
[----:B------:R-:W-:Y:S06]  /*0c40*/  BRA.U UP0, `(.L_x_5) ;  /* 0xfffffffd00d47547 */ /* 0x000fec000b83ffff */
.L_x_0:
[----:B------:R-:W-:Y:S01]  /*0c50*/  IADD3 R0, PT, PT, R13, -0xd000000, RZ ;  /* 0xf30000000d007810 */ /* 0x000fe20007ffe0ff */
[----:B------:R0:W1:Y:S01]  /*0c60*/  MUFU.RSQ R2, R13 ;  /* 0x0000000d00027308 */ /* 0x0000620000001400 */
[----:B------:R-:W-:Y:S02]  /*0c70*/  BSSY.RECONVERGENT B0, `(.L_x_6) ;  /* 0x000000b000007945 */ /* 0x000fe40003800200 */
[----:B------:R-:W-:-:S13]  /*0c80*/  ISETP.GT.U32.AND P0, PT, R0, 0x727fffff, PT ;  /* 0x727fffff0000780c */ /* 0x000fda0003f04070 */
[----:B0-----:R-:W-:Y:S05]  /*0c90*/  @!P0 BRA `(.L_x_7) ;  /* 0x0000000000108947 */ /* 0x001fea0003800000 */
[----:B------:R-:W-:Y:S02]  /*0ca0*/  MOV R0, R13 ;  /* 0x0000000d00007202 */ /* 0x000fe40000000f00 */
[----:B------:R-:W-:-:S07]  /*0cb0*/  MOV R8, 0xcd0 ;  /* 0x00000cd000087802 */ /* 0x000fce0000000f00 */
[----:B-1----:R-:W-:Y:S05]  /*0cc0*/  CALL.REL.NOINC `($__internal_0_$__cuda_sm20_sqrt_rn_f32_slowpath) ;  /* 0x0000000000287944 */ /* 0x002fea0003c00000 */
[----:B------:R-:W-:Y:S05]  /*0cd0*/  BRA `(.L_x_8) ;  /* 0x0000000000107947 */ /* 0x000fea0003800000 */
.L_x_7:
[C---:B-1----:R-:W-:Y:S01]  /*0ce0*/  FMUL.FTZ R0, R2.reuse, R13 ;  /* 0x0000000d02007220 */ /* 0x042fe20000410000 */
[----:B------:R-:W-:-:S03]  /*0cf0*/  FMUL.FTZ R2, R2, 0.5 ;  /* 0x3f00000002027820 */ /* 0x000fc60000410000 */
[----:B------:R-:W-:-:S04]  /*0d00*/  FFMA R5, -R0, R0, R13 ;  /* 0x0000000000057223 */ /* 0x000fc8000000010d */
[----:B------:R-:W-:-:S07]  /*0d10*/  FFMA R5, R5, R2, R0 ;  /* 0x0000000205057223 */ /* 0x000fce0000000000 */
.L_x_8:
[----:B------:R-:W-:Y:S05]  /*0d20*/  BSYNC.RECONVERGENT B0 ;  /* 0x0000000000007941 */ /* 0x000fea0003800200 */
.L_x_6:
[----:B------:R-:W0:Y:S02]  /*0d30*/  LDC.64 R2, c[0x0][0x398] ;  /* 0x0000e600ff027b82 */ /* 0x000e240000000a00 */
[----:B0-----:R-:W-:-:S05]  /*0d40*/  IMAD.WIDE R6, R6, 0x4, R2 ;  /* 0x0000000406067825 */ /* 0x001fca00078e0202 */
[----:B------:R-:W-:Y:S01]  /*0d50*/  STG.E desc[UR16][R6.64], R5 ;  /* 0x0000000506007986 */ /* 0x000fe2000c101910 */
[----:B------:R-:W-:Y:S05]  /*0d60*/  EXIT ;  /* 0x000000000000794d */ /* 0x000fea0003800000 */
        .weak           $__internal_0_$__cuda_sm20_sqrt_rn_f32_slowpath
        .type           $__internal_0_$__cuda_sm20_sqrt_rn_f32_slowpath,@function
        .size           $__internal_0_$__cuda_sm20_sqrt_rn_f32_slowpath,(.L_x_23 - $__internal_0_$__cuda_sm20_sqrt_rn_f32_slowpath)
$__internal_0_$__cuda_sm20_sqrt_rn_f32_slowpath:
[----:B------:R-:W-:-:S13]  /*0d70*/  LOP3.LUT P0, RZ, R0, 0x7fffffff, RZ, 0xc0, !PT ;  /* 0x7fffffff00ff7812 */ /* 0x000fda000780c0ff */
[----:B------:R-:W-:Y:S01]  /*0d80*/  @!P0 MOV R2, R0 ;  /* 0x0000000000028202 */ /* 0x000fe20000000f00 */
[----:B------:R-:W-:Y:S06]  /*0d90*/  @!P0 BRA `(.L_x_9) ;  /* 0x0000000000408947 */ /* 0x000fec0003800000 */
[----:B------:R-:W-:-:S13]  /*0da0*/  FSETP.GEU.FTZ.AND P0, PT, R0, RZ, PT ;  /* 0x000000ff0000720b */ /* 0x000fda0003f1e000 */
[----:B------:R-:W-:Y:S01]  /*0db0*/  @!P0 MOV R2, 0x7fffffff ;  /* 0x7fffffff00028802 */ /* 0x000fe20000000f00 */
[----:B------:R-:W-:Y:S06]  /*0dc0*/  @!P0 BRA `(.L_x_9) ;  /* 0x0000000000348947 */ /* 0x000fec0003800000 */
[----:B------:R-:W-:-:S13]  /*0dd0*/  FSETP.GTU.FTZ.AND P0, PT, |R0|, +INF , PT ;  /* 0x7f8000000000780b */ /* 0x000fda0003f1c200 */
[----:B------:R-:W-:Y:S01]  /*0de0*/  @P0 FADD.FTZ R2, R0, 1 ;  /* 0x3f80000000020421 */ /* 0x000fe20000010000 */
[----:B------:R-:W-:Y:S06]  /*0df0*/  @P0 BRA `(.L_x_9) ;  /* 0x0000000000280947 */ /* 0x000fec0003800000 */
[----:B------:R-:W-:-:S13]  /*0e00*/  FSETP.NEU.FTZ.AND P0, PT, |R0|, +INF , PT ;  /* 0x7f8000000000780b */ /* 0x000fda0003f1d200 */
[----:B------:R-:W-:-:S04]  /*0e10*/  @P0 FFMA R3, R0, 1.84467440737095516160e+19, RZ ;  /* 0x5f80000000030823 */ /* 0x000fc800000000ff */
[----:B------:R-:W0:Y:S02]  /*0e20*/  @P0 MUFU.RSQ R2, R3 ;  /* 0x0000000300020308 */ /* 0x000e240000001400 */
[----:B0-----:R-:W-:Y:S01]  /*0e30*/  @P0 FMUL.FTZ R4, R3, R2 ;  /* 0x0000000203040220 */ /* 0x001fe20000410000 */
[----:B------:R-:W-:Y:S01]  /*0e40*/  @P0 FMUL.FTZ R7, R2, 0.5 ;  /* 0x3f00000002070820 */ /* 0x000fe20000410000 */
[----:B------:R-:W-:Y:S02]  /*0e50*/  @!P0 MOV R2, R0 ;  /* 0x0000000000028202 */ /* 0x000fe40000000f00 */
[----:B------:R-:W-:-:S04]  /*0e60*/  @P0 FADD.FTZ R5, -R4, -RZ ;  /* 0x800000ff04050221 */ /* 0x000fc80000010100 */
[----:B------:R-:W-:-:S04]  /*0e70*/  @P0 FFMA R5, R4, R5, R3 ;  /* 0x0000000504050223 */ /* 0x000fc80000000003 */
[----:B------:R-:W-:-:S04]  /*0e80*/  @P0 FFMA R5, R5, R7, R4 ;  /* 0x0000000705050223 */ /* 0x000fc80000000004 */
[----:B------:R-:W-:-:S07]  /*0e90*/  @P0 FMUL.FTZ R2, R5, 2.3283064365386962891e-10 ;  /* 0x2f80000005020820 */ /* 0x000fce0000410000 */
.L_x_9:
[----:B------:R-:W-:Y:S01]  /*0ea0*/  HFMA2 R3, -RZ, RZ, 0, 0 ;  /* 0x00000000ff037431 */ /* 0x000fe200000001ff */
[----:B------:R-:W-:Y:S02]  /*0eb0*/  MOV R5, R2 ;  /* 0x0000000200057202 */ /* 0x000fe40000000f00 */
[----:B------:R-:W-:-:S04]  /*0ec0*/  MOV R2, R8 ;  /* 0x0000000800027202 */ /* 0x000fc80000000f00 */
[----:B------:R-:W-:Y:S05]  /*0ed0*/  RET.REL.NODEC R2 `(_Z27bsp_nearest_neighbor_kernelPfS_PiS_S0_iii) ;  /* 0xfffffff002487950 */ /* 0x000fea0003c3ffff */
.L_x_10:
[----:B------:R-:W-:-:S00]  /*0ee0*/  BRA `(.L_x_10) ;  /* 0xfffffffc00fc7947 */ /* 0x000fc0000383ffff */
[----:B------:R-:W-:-:S00]  /*0ef0*/  NOP ;  /* 0x0000000000007918 */ /* 0x000fc00000000000 */
        /* <DEDUP_REMOVED lines=8> */
.L_x_23:


//--------------------- .text._Z26bsp_classify_points_kernelPfS_Piii --------------------------
	.section	.text._Z26bsp_classify_points_kernelPfS_Piii,"ax",@progbits
	.align	128
        .global         _Z26bsp_classify_points_kernelPfS_Piii
        .type           _Z26bsp_classify_points_kernelPfS_Piii,@function
        .size           _Z26bsp_classify_points_kernelPfS_Piii,(.L_x_26 - _Z26bsp_classify_points_kernelPfS_Piii)
        .other          _Z26bsp_classify_points_kernelPfS_Piii,@"STO_CUDA_ENTRY STV_DEFAULT"
_Z26bsp_classify_points_kernelPfS_Piii:
.text._Z26bsp_classify_points_kernelPfS_Piii:
[----:B------:R-:W-:Y:S01]  /*0000*/  LDC R1, c[0x0][0x37c] ;  /* 0x0000df00ff017b82 */ /* 0x000fe20000000800 */
[----:B------:R-:W0:Y:S07]  /*0010*/  S2R R3, SR_TID.X ;  /* 0x0000000000037919 */ /* 0x000e2e0000002100 */
[----:B------:R-:W0:Y:S01]  /*0020*/  S2UR UR4, SR_CTAID.X ;  /* 0x00000000000479c3 */ /* 0x000e220000002500 */
[----:B------:R-:W1:Y:S01]  /*0030*/  LDCU UR5, c[0x0][0x398] ;  /* 0x00007300ff0577ac */ /* 0x000e620008000800 */
[----:B------:R-:W2:Y:S06]  /*0040*/  LDCU UR6, c[0x0][0x388] ;  /* 0x00007100ff0677ac */ /* 0x000eac0008000800 */
[----:B------:R-:W0:Y:S01]  /*0050*/  LDC R0, c[0x0][0x360] ;  /* 0x0000d800ff007b82 */ /* 0x000e220000000800 */
[----:B--2---:R-:W-:-:S02]  /*0060*/  IMAD.U32 R6, RZ, RZ, UR6 ;  /* 0x00000006ff067e24 */ /* 0x004fc4000f8e00ff */
[----:B0-----:R-:W-:-:S05]  /*0070*/  IMAD R0, R0, UR4, R3 ;  /* 0x0000000400007c24 */ /* 0x001fca000f8e0203 */
[----:B-1----:R-:W-:-:S13]  /*0080*/  ISETP.GE.AND P0, PT, R0, UR5, PT ;  /* 0x0000000500007c0c */ /* 0x002fda000bf06270 */
[----:B------:R-:W-:Y:S05]  /*0090*/  @P0 EXIT ;  /* 0x000000000000094d */ /* 0x000fea0003800000 */
[----:B------:R-:W0:Y:S01]  /*00a0*/  LDC R7, c[0x0][0x39c] ;  /* 0x0000e700ff077b82 */ /* 0x000e220000000800 */
[----:B------:R-:W1:Y:S07]  /*00b0*/  LDCU.64 UR4, c[0x0][0x358] ;  /* 0x00006b00ff0477ac */ /* 0x000e6e0008000a00 */
[----:B------:R-:W1:Y:S08]  /*00c0*/  LDC.64 R4, c[0x0][0x388] ;  /* 0x0000e200ff047b82 */ /* 0x000e700000000a00 */
[----:B------:R-:W2:Y:S01]  /*00d0*/  LDC R9, c[0x0][0x38c] ;  /* 0x0000e300ff097b82 */ /* 0x000ea20000000800 */
[----:B0-----:R-:W-:Y:S01]  /*00e0*/  ISETP.GE.AND P0, PT, R7, 0x1, PT ;  /* 0x000000010700780c */ /* 0x001fe20003f06270 */
[----:B-1----:R0:W5:-:S12]  /*00f0*/  LDG.E R4, desc[UR4][R4.64+0xc] ;  /* 0x00000c0404047981 */ /* 0x002158000c1e1900 */
[----:B------:R-:W-:Y:S05]  /*0100*/  @!P0 BRA `(.L_x_11) ;  /* 0x0000000400248947 */ /* 0x000fea0003800000 */
[----:B------:R-:W-:Y:S01]  /*0110*/  IMAD.MOV.U32 R8, RZ, RZ, -0x1 ;  /* 0xffffffffff087424 */ /* 0x000fe200078e00ff */
[----:B------:R-:W1:Y:S04]  /*0120*/  LDC.64 R2, c[0x0][0x380] ;  /* 0x0000e000ff027b82 */ /* 0x000e680000000a00 */
[----:B0-----:R-:W-:Y:S01]  /*0130*/  VIADDMNMX.U32 R5, R7, R8, 0x2, PT ;  /* 0x0000000207057446 */ /* 0x001fe20003800008 */
[----:B------:R-:W-:-:S03]  /*0140*/  IMAD R7, R0, R7, RZ ;  /* 0x0000000700077224 */ /* 0x000fc600078e02ff */
[----:B------:R-:W-:-:S04]  /*0150*/  IADD3 R5, PT, PT, -R5, RZ, RZ ;  /* 0x000000ff05057210 */ /* 0x000fc80007ffe1ff */
[----:B------:R-:W-:-:S13]  /*0160*/  ISETP.GE.AND P0, PT, R5, 0x1, PT ;  /* 0x000000010500780c */ /* 0x000fda0003f06270 */
[----:B------:R-:W-:Y:S05]  /*0170*/  @P0 BRA `(.L_x_12) ;  /* 0x0000000000dc0947 */ /* 0x000fea0003800000 */
[----:B------:R-:W-:Y:S02]  /*0180*/  IADD3 R8, PT, PT, -R5, 0x1, RZ ;  /* 0x0000000105087810 */ /* 0x000fe40007ffe1ff */
[----:B------:R-:W-:Y:S02]  /*0190*/  PLOP3.LUT P0, PT, PT, PT, PT, 0x80, 0x8 ;  /* 0x000000000008781c */ /* 0x000fe40003f0f070 */
[----:B------:R-:W-:-:S13]  /*01a0*/  ISETP.GT.AND P1, PT, R8, 0x3, PT ;  /* 0x000000030800780c */ /* 0x000fda0003f24270 */
[----:B------:R-:W-:Y:S05]  /*01b0*/  @!P1 BRA `(.L_x_13) ;  /* 0x0000000000749947 */ /* 0x000fea0003800000 */
[----:B------:R-:W-:-:S13]  /*01c0*/  PLOP3.LUT P0, PT, PT, PT, PT, 0x8, 0x80 ;  /* 0x000000000080781c */ /* 0x000fda0003f0e170 */
.L_x_14:
[----:B------:R-:W0:Y:S01]  /*01d0*/  LDC.64 R10, c[0x0][0x380] ;  /* 0x0000e000ff0a7b82 */ /* 0x000e220000000a00 */
[C---:B------:R-:W-:Y:S01]  /*01e0*/  VIADD R15, R7.reuse, 0x1 ;  /* 0x00000001070f7836 */ /* 0x040fe20000000000 */
[C---:B------:R-:W-:Y:S01]  /*01f0*/  IADD3 R17, PT, PT, R7.reuse, 0x2, RZ ;  /* 0x0000000207117810 */ /* 0x040fe20007ffe0ff */
[C---:B------:R-:W-:Y:S02]  /*0200*/  VIADD R21, R7.reuse, 0x3 ;  /* 0x0000000307157836 */ /* 0x040fe40000000000 */
[----:B0-----:R-:W-:-:S04]  /*0210*/  IMAD.WIDE R12, R7, 0x4, R10 ;  /* 0x00000004070c7825 */ /* 0x001fc800078e020a */
[--C-:B------:R-:W-:Y:S01]  /*0220*/  IMAD.WIDE R14, R15, 0x4, R10.reuse ;  /* 0x000000040f0e7825 */ /* 0x100fe200078e020a */
[----:B------:R0:W3:Y:S03]  /*0230*/  LDG.E R8, desc[UR4][R12.64] ;  /* 0x000000040c087981 */ /* 0x0000e6000c1e1900 */
[----:B------:R-:W-:Y:S02]  /*0240*/  IMAD.WIDE R16, R17, 0x4, R10 ;  /* 0x0000000411107825 */ /* 0x000fe400078e020a */
[----:B------:R-:W4:Y:S02]  /*0250*/  LDG.E R14, desc[UR4][R14.64] ;  /* 0x000000040e0e7981 */ /* 0x000f24000c1e1900 */
[----:B0-----:R-:W-:Y:S01]  /*0260*/  IMAD.MOV.U32 R12, RZ, RZ, R6 ;  /* 0x000000ffff0c7224 */ /* 0x001fe200078e0006 */
[----:B--2---:R-:W-:Y:S01]  /*0270*/  MOV R13, R9 ;  /* 0x00000009000d7202 */ /* 0x004fe20000000f00 */
[----:B------:R-:W-:Y:S01]  /*0280*/  IMAD.WIDE R10, R21, 0x4, R10 ;  /* 0x00000004150a7825 */ /* 0x000fe200078e020a */
[----:B------:R-:W2:Y:S04]  /*0290*/  LDG.E R16, desc[UR4][R16.64] ;  /* 0x0000000410107981 */ /* 0x000ea8000c1e1900 */
[----:B------:R-:W3:Y:S04]  /*02a0*/  LDG.E R9, desc[UR4][R12.64] ;  /* 0x000000040c097981 */ /* 0x000ee8000c1e1900 */
[----:B------:R-:W4:Y:S04]  /*02b0*/  LDG.E R19, desc[UR4][R12.64+0x4] ;  /* 0x000004040c137981 */ /* 0x000f28000c1e1900 */
[----:B------:R-:W2:Y:S04]  /*02c0*/  LDG.E R21, desc[UR4][R12.64+0x8] ;  /* 0x000008040c157981 */ /* 0x000ea8000c1e1900 */
[----:B------:R-:W2:Y:S04]  /*02d0*/  LDG.E R10, desc[UR4][R10.64] ;  /* 0x000000040a0a7981 */ /* 0x000ea8000c1e1900 */
[----:B------:R-:W2:Y:S01]  /*02e0*/  LDG.E R23, desc[UR4][R12.64+0xc] ;  /* 0x00000c040c177981 */ /* 0x000ea2000c1e1900 */
[----:B------:R-:W-:-:S04]  /*02f0*/  IADD3 R5, PT, PT, R5, 0x4, RZ ;  /* 0x0000000405057810 */ /* 0x000fc80007ffe0ff */
[----:B------:R-:W-:Y:S02]  /*0300*/  ISETP.GE.AND P1, PT, R5, -0x2, PT ;  /* 0xfffffffe0500780c */ /* 0x000fe40003f26270 */
[----:B------:R-:W-:Y:S02]  /*0310*/  IADD3 R6, P2, PT, R12, 0x10, RZ ;  /* 0x000000100c067810 */ /* 0x000fe40007f5e0ff */
[----:B------:R-:W-:Y:S01]  /*0320*/  IADD3 R7, PT, PT, R7, 0x4, RZ ;  /* 0x0000000407077810 */ /* 0x000fe20007ffe0ff */
[----:B---3-5:R-:W-:-:S04]  /*0330*/  FFMA R8, R9, R8, R4 ;  /* 0x0000000809087223 */ /* 0x028fc80000000004 */
[----:B----4-:R-:W-:-:S04]  /*0340*/  FFMA R8, R19, R14, R8 ;  /* 0x0000000e13087223 */ /* 0x010fc80000000008 */
[----:B--2---:R-:W-:Y:S01]  /*0350*/  FFMA R8, R21, R16, R8 ;  /* 0x0000001015087223 */ /* 0x004fe20000000008 */
[----:B------:R-:W-:-:S03]  /*0360*/  IMAD.X R9, RZ, RZ, R13, P2 ;  /* 0x000000ffff097224 */ /* 0x000fc600010e060d */
[----:B------:R-:W-:Y:S01]  /*0370*/  FFMA R4, R23, R10, R8 ;  /* 0x0000000a17047223 */ /* 0x000fe20000000008 */
[----:B------:R-:W-:Y:S06]  /*0380*/  @!P1 BRA `(.L_x_14) ;  /* 0xfffffffc00909947 */ /* 0x000fec000383ffff */
.L_x_13:
[----:B------:R-:W-:-:S04]  /*0390*/  IADD3 R8, PT, PT, -R5, 0x1, RZ ;  /* 0x0000000105087810 */ /* 0x000fc80007ffe1ff */
[----:B------:R-:W-:-:S13]  /*03a0*/  ISETP.GT.AND P1, PT, R8, 0x1, PT ;  /* 0x000000010800780c */ /* 0x000fda0003f24270 */
[----:B------:R-:W-:Y:S05]  /*03b0*/  @!P1 BRA `(.L_x_15) ;  /* 0x0000000000449947 */ /* 0x000fea0003800000 */
[----:B------:R-:W0:Y:S01]  /*03c0*/  LDC.64 R12, c[0x0][0x380] ;  /* 0x0000e000ff0c7b82 */ /* 0x000e220000000a00 */
[----:B------:R-:W-:Y:S01]  /*03d0*/  VIADD R17, R7, 0x1 ;  /* 0x0000000107117836 */ /* 0x000fe20000000000 */
[----:B------:R-:W-:Y:S01]  /*03e0*/  MOV R14, R6 ;  /* 0x00000006000e7202 */ /* 0x000fe20000000f00 */
[----:B--2---:R-:W-:-:S05]  /*03f0*/  IMAD.MOV.U32 R15, RZ, RZ, R9 ;  /* 0x000000ffff0f7224 */ /* 0x004fca00078e0009 */
[----:B------:R-:W2:Y:S01]  /*0400*/  LDG.E R19, desc[UR4][R14.64+0x4] ;  /* 0x000004040e137981 */ /* 0x000ea2000c1e1900 */
[----:B0-----:R-:W-:-:S04]  /*0410*/  IMAD.WIDE R10, R7, 0x4, R12 ;  /* 0x00000004070a7825 */ /* 0x001fc800078e020c */
[----:B------:R-:W-:Y:S02]  /*0420*/  IMAD.WIDE R12, R17, 0x4, R12 ;  /* 0x00000004110c7825 */ /* 0x000fe400078e020c */
[----:B------:R-:W3:Y:S04]  /*0430*/  LDG.E R17, desc[UR4][R14.64] ;  /* 0x000000040e117981 */ /* 0x000ee8000c1e1900 */
[----:B------:R-:W3:Y:S04]  /*0440*/  LDG.E R10, desc[UR4][R10.64] ;  /* 0x000000040a0a7981 */ /* 0x000ee8000c1e1900 */
[----:B------:R-:W2:Y:S01]  /*0450*/  LDG.E R12, desc[UR4][R12.64] ;  /* 0x000000040c0c7981 */ /* 0x000ea2000c1e1900 */
[----:B------:R-:W-:-:S02]  /*0460*/  IADD3 R6, P1, PT, R6, 0x8, RZ ;  /* 0x0000000806067810 */ /* 0x000fc40007f3e0ff */
[----:B------:R-:W-:Y:S02]  /*0470*/  PLOP3.LUT P0, PT, PT, PT, PT, 0x8, 0x80 ;  /* 0x000000000080781c */ /* 0x000fe40003f0e170 */
[----:B------:R-:W-:Y:S01]  /*0480*/  IADD3 R5, PT, PT, R5, 0x2, RZ ;  /* 0x0000000205057810 */ /* 0x000fe20007ffe0ff */
[----:B------:R-:W-:Y:S01]  /*0490*/  IMAD.X R9, RZ, RZ, R9, P1 ;  /* 0x000000ffff097224 */ /* 0x000fe200008e0609 */
[----:B------:R-:W-:Y:S01]  /*04a0*/  IADD3 R7, PT, PT, R7, 0x2, RZ ;  /* 0x0000000207077810 */ /* 0x000fe20007ffe0ff */
[----:B---3-5:R-:W-:-:S04]  /*04b0*/  FFMA R4, R17, R10, R4 ;  /* 0x0000000a11047223 */ /* 0x028fc80000000004 */
[----:B--2---:R-:W-:-:S07]  /*04c0*/  FFMA R4, R19, R12, R4 ;  /* 0x0000000c13047223 */ /* 0x004fce0000000004 */
.L_x_15:
[----:B------:R-:W-:-:S13]  /*04d0*/  ISETP.NE.OR P0, PT, R5, 0x1, P0 ;  /* 0x000000010500780c */ /* 0x000fda0000705670 */
[----:B------:R-:W-:Y:S05]  /*04e0*/  @!P0 BRA `(.L_x_11) ;  /* 0x00000000002c8947 */ /* 0x000fea0003800000 */
.L_x_12:
[----:B-1----:R-:W-:-:S04]  /*04f0*/  IMAD.WIDE R10, R7, 0x4, R2 ;  /* 0x00000004070a7825 */ /* 0x002fc800078e0202 */
[----:B------:R-:W-:Y:S02]  /*0500*/  IMAD.MOV.U32 R8, RZ, RZ, R6 ;  /* 0x000000ffff087224 */ /* 0x000fe400078e0006 */
[----:B------:R-:W3:Y:S04]  /*0510*/  LDG.E R10, desc[UR4][R10.64] ;  /* 0x000000040a0a7981 */ /* 0x000ee8000c1e1900 */
[----:B--2---:R0:W3:Y:S01]  /*0520*/  LDG.E R13, desc[UR4][R8.64] ;  /* 0x00000004080d7981 */ /* 0x0040e2000c1e1900 */
[----:B------:R-:W-:Y:S01]  /*0530*/  IADD3 R5, PT, PT, R5, 0x1, RZ ;  /* 0x0000000105057810 */ /* 0x000fe20007ffe0ff */
[----:B------:R-:W-:Y:S01]  /*0540*/  VIADD R7, R7, 0x1 ;  /* 0x0000000107077836 */ /* 0x000fe20000000000 */
[----:B------:R-:W-:Y:S02]  /*0550*/  IADD3 R6, P1, PT, R6, 0x4, RZ ;  /* 0x0000000406067810 */ /* 0x000fe40007f3e0ff */
[----:B------:R-:W-:-:S02]  /*0560*/  ISETP.NE.AND P0, PT, R5, 0x1, PT ;  /* 0x000000010500780c */ /* 0x000fc40003f05270 */
[----:B0-----:R-:W-:Y:S01]  /*0570*/  IADD3.X R9, PT, PT, RZ, R9, RZ, P1, !PT ;  /* 0x00000009ff097210 */ /* 0x001fe20000ffe4ff */
[----:B---3-5:R-:W-:-:S10]  /*0580*/  FFMA R4, R13, R10, R4 ;  /* 0x0000000a0d047223 */ /* 0x028fd40000000004 */
[----:B------:R-:W-:Y:S05]  /*0590*/  @P0 BRA `(.L_x_12) ;  /* 0xfffffffc00d40947 */ /* 0x000fea000383ffff */
.L_x_11:
[----:B-1----:R-:W1:Y:S01]  /*05a0*/  LDC.64 R2, c[0x0][0x390] ;  /* 0x0000e400ff027b82 */ /* 0x002e620000000a00 */
[C---:B-----5:R-:W-:Y:S02]  /*05b0*/  FSETP.GT.AND P0, PT, R4.reuse, 9.9999999747524270788e-07, PT ;  /* 0x358637bd0400780b */ /* 0x060fe40003f04000 */
[----:B------:R-:W-:Y:S02]  /*05c0*/  FSETP.GEU.AND P1, PT, R4, -9.9999999747524270788e-07, PT ;  /* 0xb58637bd0400780b */ /* 0x000fe40003f2e000 */
[----:B------:R-:W-:-:S04]  /*05d0*/  SEL R4, RZ, 0x1, !P0 ;  /* 0x00000001ff047807 */ /* 0x000fc80004000000 */
[----:B0-----:R-:W-:Y:S01]  /*05e0*/  SEL R5, R4, 0xffffffff, P1 ;  /* 0xffffffff04057807 */ /* 0x001fe20000800000 */
[----:B-1----:R-:W-:-:S05]  /*05f0*/  IMAD.WIDE R2, R0, 0x4, R2 ;  /* 0x0000000400027825 */ /* 0x002fca00078e0202 */
[----:B------:R-:W-:Y:S01]  /*0600*/  STG.E desc[UR4][R2.64], R5 ;  /* 0x0000000502007986 */ /* 0x000fe2000c101904 */
[----:B------:R-:W-:Y:S05]  /*0610*/  EXIT ;  /* 0x000000000000794d */ /* 0x000fea0003800000 */
.L_x_16:
        /* <DEDUP_REMOVED lines=14> */
.L_x_26:


//--------------------- .text._Z20sedenion_norm_kernelP8SedenionPfi --------------------------
	.section	.text._Z20sedenion_norm_kernelP8SedenionPfi,"ax",@progbits
	.align	128
        .global         _Z20sedenion_norm_kernelP8SedenionPfi
        .type           _Z20sedenion_norm_kernelP8SedenionPfi,@function
        .size           _Z20sedenion_norm_kernelP8SedenionPfi,(.L_x_24 - _Z20sedenion_norm_kernelP8SedenionPfi)
        .other          _Z20sedenion_norm_kernelP8SedenionPfi,@"STO_CUDA_ENTRY STV_DEFAULT"
_Z20sedenion_norm_kernelP8SedenionPfi:
.text._Z20sedenion_norm_kernelP8SedenionPfi:
        /* <DEDUP_REMOVED lines=8> */
[----:B------:R-:W0:Y:S01]  /*0080*/  LDC.64 R4, c[0x0][0x380] ;  /* 0x0000e000ff047b82 */ /* 0x000e220000000a00 */
[----:B------:R-:W1:Y:S01]  /*0090*/  LDCU.64 UR4, c[0x0][0x358] ;  /* 0x00006b00ff0477ac */ /* 0x000e620008000a00 */
[----:B0-----:R-:W-:-:S05]  /*00a0*/  IMAD.WIDE R4, R2, 0x40, R4 ;  /* 0x0000004002047825 */ /* 0x001fca00078e0204 */
[----:B-1----:R-:W2:Y:S04]  /*00b0*/  LDG.E R0, desc[UR4][R4.64] ;  /* 0x0000000404007981 */ /* 0x002ea8000c1e1900 */
        /* <DEDUP_REMOVED lines=15> */
[----:B------:R-:W-:Y:S01]  /*01b0*/  BSSY.RECONVERGENT B0, `(.L_x_17) ;  /* 0x000001d000007945 */ /* 0x000fe20003800200 */
[----:B--2---:R-:W-:-:S04]  /*01c0*/  FFMA R0, R0, R0, RZ ;  /* 0x0000000000007223 */ /* 0x004fc800000000ff */
[----:B---3--:R-:W-:-:S04]  /*01d0*/  FFMA R0, R11, R11, R0 ;  /* 0x0000000b0b007223 */ /* 0x008fc80000000000 */
[----:B----4-:R-:W-:-:S04]  /*01e0*/  FFMA R0, R13, R13, R0 ;  /* 0x0000000d0d007223 */ /* 0x010fc80000000000 */
[----:B-----5:R-:W-:-:S04]  /*01f0*/  FFMA R0, R15, R15, R0 ;  /* 0x0000000f0f007223 */ /* 0x020fc80000000000 */
[----:B------:R-:W-:-:S04]  /*0200*/  FFMA R0, R17, R17, R0 ;  /* 0x0000001111007223 */ /* 0x000fc80000000000 */
        /* <DEDUP_REMOVED lines=11> */
[----:B------:R0:W1:Y:S01]  /*02c0*/  MUFU.RSQ R3, R0 ;  /* 0x0000000000037308 */ /* 0x0000620000001400 */
[----:B------:R-:W-:-:S04]  /*02d0*/  IADD3 R4, PT, PT, R0, -0xd000000, RZ ;  /* 0xf300000000047810 */ /* 0x000fc80007ffe0ff */
[----:B------:R-:W-:-:S13]  /*02e0*/  ISETP.GT.U32.AND P0, PT, R4, 0x727fffff, PT ;  /* 0x727fffff0400780c */ /* 0x000fda0003f04070 */
[----:B01----:R-:W-:Y:S05]  /*02f0*/  @!P0 BRA `(.L_x_18) ;  /* 0x0000000000108947 */ /* 0x003fea0003800000 */
[----:B------:R-:W-:-:S07]  /*0300*/  MOV R8, 0x320 ;  /* 0x0000032000087802 */ /* 0x000fce0000000f00 */
[----:B------:R-:W-:Y:S05]  /*0310*/  CALL.REL.NOINC `($__internal_1_$__cuda_sm20_sqrt_rn_f32_slowpath) ;  /* 0x00000000002c7944 */ /* 0x000fea0003c00000 */
[----:B------:R-:W-:Y:S01]  /*0320*/  MOV R7, R3 ;  /* 0x0000000300077202 */ /* 0x000fe20000000f00 */
[----:B------:R-:W-:Y:S06]  /*0330*/  BRA `(.L_x_19) ;  /* 0x0000000000107947 */ /* 0x000fec0003800000 */
.L_x_18:
[----:B------:R-:W-:Y:S01]  /*0340*/  FMUL.FTZ R7, R0, R3 ;  /* 0x0000000300077220 */ /* 0x000fe20000410000 */
[----:B------:R-:W-:-:S03]  /*0350*/  FMUL.FTZ R3, R3, 0.5 ;  /* 0x3f00000003037820 */ /* 0x000fc60000410000 */
[----:B------:R-:W-:-:S04]  /*0360*/  FFMA R0, -R7, R7, R0 ;  /* 0x0000000707007223 */ /* 0x000fc80000000100 */
[----:B------:R-:W-:-:S07]  /*0370*/  FFMA R7, R0, R3, R7 ;  /* 0x0000000300077223 */ /* 0x000fce0000000007 */
.L_x_19:
[----:B------:R-:W-:Y:S05]  /*0380*/  BSYNC.RECONVERGENT B0 ;  /* 0x0000000000007941 */ /* 0x000fea0003800200 */
.L_x_17:
[----:B------:R-:W0:Y:S02]  /*0390*/  LDC.64 R4, c[0x0][0x388] ;  /* 0x0000e200ff047b82 */ /* 0x000e240000000a00 */
[----:B0-----:R-:W-:-:S05]  /*03a0*/  IMAD.WIDE R2, R2, 0x4, R4 ;  /* 0x0000000402027825 */ /* 0x001fca00078e0204 */
[----:B------:R-:W-:Y:S01]  /*03b0*/  STG.E desc[UR4][R2.64], R7 ;  /* 0x0000000702007986 */ /* 0x000fe2000c101904 */
[----:B------:R-:W-:Y:S05]  /*03c0*/  EXIT ;  /* 0x000000000000794d */ /* 0x000fea0003800000 */
        .weak           $__internal_1_$__cuda_sm20_sqrt_rn_f32_slowpath
        .type           $__internal_1_$__cuda_sm20_sqrt_rn_f32_slowpath,@function
        .size           $__internal_1_$__cuda_sm20_sqrt_rn_f32_slowpath,(.L_x_24 - $__internal_1_$__cuda_sm20_sqrt_rn_f32_slowpath)
$__internal_1_$__cuda_sm20_sqrt_rn_f32_slowpath:
        /* <DEDUP_REMOVED lines=19> */
.L_x_20:
[----:B------:R-:W-:Y:S01]  /*0500*/  HFMA2 R5, -RZ, RZ, 0, 0 ;  /* 0x00000000ff057431 */ /* 0x000fe200000001ff */
[----:B------:R-:W-:-:S04]  /*0510*/  MOV R4, R8 ;  /* 0x0000000800047202 */ /* 0x000fc80000000f00 */
[----:B------:R-:W-:Y:S05]  /*0520*/  RET.REL.NODEC R4 `(_Z20sedenion_norm_kernelP8SedenionPfi) ;  /* 0xfffffff804b47950 */ /* 0x000fea0003c3ffff */
.L_x_21:
        /* <DEDUP_REMOVED lines=13> */
.L_x_24:


//--------------------- .text._Z24sedenion_multiply_kernelP8SedenionS0_S0_i --------------------------
	.section	.text._Z24sedenion_multiply_kernelP8SedenionS0_S0_i,"ax",@progbits
	.align	128
        .global         _Z24sedenion_multiply_kernelP8SedenionS0_S0_i
        .type           _Z24sedenion_multiply_kernelP8SedenionS0_S0_i,@function
        .size           _Z24sedenion_multiply_kernelP8SedenionS0_S0_i,(.L_x_28 - _Z24sedenion_multiply_kernelP8SedenionS0_S0_i)
        .other          _Z24sedenion_multiply_kernelP8SedenionS0_S0_i,@"STO_CUDA_ENTRY STV_DEFAULT"
_Z24sedenion_multiply_kernelP8SedenionS0_S0_i:
.text._Z24sedenion_multiply_kernelP8SedenionS0_S0_i:
        /* <DEDUP_REMOVED lines=10> */
[----:B------:R-:W2:Y:S06]  /*00a0*/  LDCU.128 UR8, c[0x3][0x200] ;  /* 0x00c04000ff0877ac */ /* 0x000eac0008000c00 */
[----:B------:R-:W3:Y:S08]  /*00b0*/  LDC.64 R4, c[0x0][0x380] ;  /* 0x0000e000ff047b82 */ /* 0x000ef00000000a00 */
[----:B------:R-:W4:Y:S08]  /*00c0*/  LDC.64 R14, c[0x3][RZ] ;  /* 0x00c00000ff0e7b82 */ /* 0x000f300000000a00 */
[----:B------:R-:W5:Y:S01]  /*00d0*/  LDC.64 R2, c[0x0][0x388] ;  /* 0x0000e200ff027b82 */ /* 0x000f620000000a00 */
[----:B0-----:R-:W-:-:S05]  /*00e0*/  IMAD.WIDE R6, R9, 0x40, R6 ;  /* 0x0000004009067825 */ /* 0x001fca00078e0206 */
[----:B-1----:R-:W-:Y:S01]  /*00f0*/  STG.E desc[UR4][R6.64], RZ ;  /* 0x000000ff06007986 */ /* 0x002fe2000c101904 */
[----:B---3--:R-:W-:-:S03]  /*0100*/  IMAD.WIDE R4, R9, 0x40, R4 ;  /* 0x0000004009047825 */ /* 0x008fc600078e0204 */
[----:B------:R-:W-:Y:S04]  /*0110*/  STG.E desc[UR4][R6.64+0x4], RZ ;  /* 0x000004ff06007986 */ /* 0x000fe8000c101904 */
[----:B------:R-:W-:Y:S01]  /*0120*/  STG.E desc[UR4][R6.64+0x8], RZ ;  /* 0x000008ff06007986 */ /* 0x000fe2000c101904 */
[----:B----4-:R-:W-:-:S03]  /*0130*/  IABS R13, R14 ;  /* 0x0000000e000d7213 */ /* 0x010fc60000000000 */
[----:B------:R-:W-:Y:S02]  /*0140*/  STG.E desc[UR4][R6.64+0xc], RZ ;  /* 0x00000cff06007986 */ /* 0x000fe4000c101904 */
[----:B------:R-:W-:Y:S02]  /*0150*/  IMAD.WIDE R12, R13, 0x4, R6 ;  /* 0x000000040d0c7825 */ /* 0x000fe400078e0206 */
[----:B------:R-:W-:Y:S02]  /*0160*/  STG.E desc[UR4][R6.64+0x10], RZ ;  /* 0x000010ff06007986 */ /* 0x000fe4000c101904 */
[----:B-----5:R-:W-:Y:S02]  /*0170*/  IMAD.WIDE R2, R9, 0x40, R2 ;  /* 0x0000004009027825 */ /* 0x020fe400078e0202 */
[----:B------:R-:W-:Y:S04]  /*0180*/  STG.E desc[UR4][R6.64+0x14], RZ ;  /* 0x000014ff06007986 */ /* 0x000fe8000c101904 */
        /* <DEDUP_REMOVED lines=10> */
[----:B------:R-:W3:Y:S04]  /*0230*/  LDG.E R0, desc[UR4][R4.64] ;  /* 0x0000000404007981 */ /* 0x000ee8000c1e1900 */
[----:B------:R-:W4:Y:S04]  /*0240*/  LDG.E R9, desc[UR4][R2.64] ;  /* 0x0000000402097981 */ /* 0x000f28000c1e1900 */
[----:B------:R-:W4:Y:S01]  /*0250*/  LDG.E R11, desc[UR4][R12.64] ;  /* 0x000000040c0b7981 */ /* 0x000f22000c1e1900 */
[----:B------:R-:W-:-:S02]  /*0260*/  ISETP.GE.AND P0, PT, R14, RZ, PT ;  /* 0x000000ff0e00720c */ /* 0x000fc40003f06270 */
[----:B------:R-:W-:Y:S02]  /*0270*/  IABS R19, R15 ;  /* 0x0000000f00137213 */ /* 0x000fe40000000000 */
[----:B---3--:R-:W-:-:S05]  /*0280*/  FSEL R0, -R0, R0, !P0 ;  /* 0x0000000000007208 */ /* 0x008fca0004000100 */
[----:B----4-:R-:W-:Y:S01]  /*0290*/  FFMA R17, R0, R9, R11 ;  /* 0x0000000900117223 */ /* 0x010fe2000000000b */
[----:B------:R-:W-:Y:S01]  /*02a0*/  IMAD.WIDE R10, R19, 0x4, R6 ;  /* 0x00000004130a7825 */ /* 0x000fe200078e0206 */
[----:B------:R-:W0:Y:S03]  /*02b0*/  LDC.64 R8, c[0x3][0x8] ;  /* 0x00c00200ff087b82 */ /* 0x000e260000000a00 */
[----:B------:R1:W-:Y:S04]  /*02c0*/  STG.E desc[UR4][R12.64], R17 ;  /* 0x000000110c007986 */ /* 0x0003e8000c101904 */
[----:B------:R-:W3:Y:S04]  /*02d0*/  LDG.E R0, desc[UR4][R4.64] ;  /* 0x0000000404007981 */ /* 0x000ee8000c1e1900 */
[----:B------:R-:W4:Y:S04]  /*02e0*/  LDG.E R19, desc[UR4][R2.64+0x4] ;  /* 0x0000040402137981 */ /* 0x000f28000c1e1900 */
[----:B------:R-:W4:Y:S01]  /*02f0*/  LDG.E R21, desc[UR4][R10.64] ;  /* 0x000000040a157981 */ /* 0x000f22000c1e1900 */
[----:B------:R-:W-:-:S02]  /*0300*/  ISETP.GE.AND P0, PT, R15, RZ, PT ;  /* 0x000000ff0f00720c */ /* 0x000fc40003f06270 */
[----:B0-----:R-:W-:-:S05]  /*0310*/  IABS R15, R8 ;  /* 0x00000008000f7213 */ /* 0x001fca0000000000 */
[----:B------:R-:W-:Y:S01]  /*0320*/  IMAD.WIDE R14, R15, 0x4, R6 ;  /* 0x000000040f0e7825 */ /* 0x000fe200078e0206 */
[----:B---3--:R-:W-:-:S05]  /*0330*/  FSEL R0, -R0, R0, !P0 ;  /* 0x0000000000007208 */ /* 0x008fca0004000100 */
[----:B----4-:R-:W-:-:S05]  /*0340*/  FFMA R19, R0, R19, R21 ;  /* 0x0000001300137223 */ /* 0x010fca0000000015 */
[----:B------:R0:W-:Y:S04]  /*0350*/  STG.E desc[UR4][R10.64], R19 ;  /* 0x000000130a007986 */ /* 0x0001e8000c101904 */
[----:B------:R-:W3:Y:S04]  /*0360*/  LDG.E R0, desc[UR4][R4.64] ;  /* 0x0000000404007981 */ /* 0x000ee8000c1e1900 */
[----:B-1----:R-:W4:Y:S04]  /*0370*/  LDG.E R13, desc[UR4][R2.64+0x8] ;  /* 0x00000804020d7981 */ /* 0x002f28000c1e1900 */
[----:B------:R-:W4:Y:S01]  /*0380*/  LDG.E R17, desc[UR4][R14.64] ;  /* 0x000000040e117981 */ /* 0x000f22000c1e1900 */
[----:B------:R-:W-:Y:S01]  /*0390*/  ISETP.GE.AND P0, PT, R8, RZ, PT ;  /* 0x000000ff0800720c */ /* 0x000fe20003f06270 */
[----:B0-----:R-:W0:Y:S01]  /*03a0*/  LDC.64 R10, c[0x3][0x10] ;  /* 0x00c00400ff0a7b82 */ /* 0x001e220000000a00 */
[----:B------:R-:W-:-:S02]  /*03b0*/  IABS R23, R9 ;  /* 0x0000000900177213 */ /* 0x000fc40000000000 */
[----:B---3--:R-:W-:-:S05]  /*03c0*/  FSEL R0, -R0, R0, !P0 ;  /* 0x0000000000007208 */ /* 0x008fca0004000100 */
[----:B----4-:R-:W-:Y:S01]  /*03d0*/  FFMA R21, R0, R13, R17 ;  /* 0x0000000d00157223 */ /* 0x010fe20000000011 */
[----:B------:R-:W-:-:S04]  /*03e0*/  IMAD.WIDE R12, R23, 0x4, R6 ;  /* 0x00000004170c7825 */ /* 0x000fc800078e0206 */
[----:B------:R1:W-:Y:S04]  /*03f0*/  STG.E desc[UR4][R14.64], R21 ;  /* 0x000000150e007986 */ /* 0x0003e8000c101904 */
[----:B------:R-:W3:Y:S04]  /*0400*/  LDG.E R0, desc[UR4][R4.64] ;  /* 0x0000000404007981 */ /* 0x000ee8000c1e1900 */
[----:B------:R-:W4:Y:S04]  /*0410*/  LDG.E R17, desc[UR4][R2.64+0xc] ;  /* 0x00000c0402117981 */ /* 0x000f28000c1e1900 */
[----:B------:R-:W4:Y:S01]  /*0420*/  LDG.E R19, desc[UR4][R12.64] ;  /* 0x000000040c137981 */ /* 0x000f22000c1e1900 */
[----:B------:R-:W-:-:S02]  /*0430*/  ISETP.GE.AND P0, PT, R9, RZ, PT ;  /* 0x000000ff0900720c */ /* 0x000fc40003f06270 */
[----:B0-----:R-:W-:Y:S02]  /*0440*/  IABS R9, R10 ;  /* 0x0000000a00097213 */ /* 0x001fe40000000000 */
[----:B---3--:R-:W-:-:S05]  /*0450*/  FSEL R0, -R0, R0, !P0 ;  /* 0x0000000000007208 */ /* 0x008fca0004000100 */
[----:B----4-:R-:W-:Y:S01]  /*0460*/  FFMA R19, R0, R17, R19 ;  /* 0x0000001100137223 */ /* 0x010fe20000000013 */
[----:B------:R-:W-:-:S04]  /*0470*/  IMAD.WIDE R16, R9, 0x4, R6 ;  /* 0x0000000409107825 */ /* 0x000fc800078e0206 */
[----:B------:R0:W-:Y:S04]  /*0480*/  STG.E desc[UR4][R12.64], R19 ;  /* 0x000000130c007986 */ /* 0x0001e8000c101904 */
[----:B------:R-:W3:Y:S04]  /*0490*/  LDG.E R0, desc[UR4][R4.64] ;  /* 0x0000000404007981 */ /* 0x000ee8000c1e1900 */
[----:B------:R-:W4:Y:S04]  /*04a0*/  LDG.E R9, desc[UR4][R2.64+0x10] ;  /* 0x0000100402097981 */ /* 0x000f28000c1e1900 */
[----:B-1----:R-:W4:Y:S01]  /*04b0*/  LDG.E R15, desc[UR4][R16.64] ;  /* 0x00000004100f7981 */ /* 0x002f22000c1e1900 */
[----:B------:R-:W-:-:S02]  /*04c0*/  ISETP.GE.AND P0, PT, R10, RZ, PT ;  /* 0x000000ff0a00720c */ /* 0x000fc40003f06270 */
[----:B------:R-:W-:Y:S02]  /*04d0*/  IABS R23, R11 ;  /* 0x0000000b00177213 */ /* 0x000fe40000000000 */
[----:B---3--:R-:W-:-:S05]  /*04e0*/  FSEL R0, -R0, R0, !P0 ;  /* 0x0000000000007208 */ /* 0x008fca0004000100 */
[----:B----4-:R-:W-:Y:S01]  /*04f0*/  FFMA R21, R0, R9, R15 ;  /* 0x0000000900157223 */ /* 0x010fe2000000000f */
[----:B------:R-:W-:Y:S01]  /*0500*/  IMAD.WIDE R14, R23, 0x4, R6 ;  /* 0x00000004170e7825 */ /* 0x000fe200078e0206 */
[----:B------:R-:W1:Y:S03]  /*0510*/  LDC.64 R8, c[0x3][0x18] ;  /* 0x00c00600ff087b82 */ /* 0x000e660000000a00 */
[----:B------:R3:W-:Y:S04]  /*0520*/  STG.E desc[UR4][R16.64], R21 ;  /* 0x0000001510007986 */ /* 0x0007e8000c101904 */
[----:B------:R-:W4:Y:S04]  /*0530*/  LDG.E R0, desc[UR4][R4.64] ;  /* 0x0000000404007981 */ /* 0x000f28000c1e1900 */
[----:B0-----:R-:W5:Y:S04]  /*0540*/  LDG.E R13, desc[UR4][R2.64+0x14] ;  /* 0x00001404020d7981 */ /* 0x001f68000c1e1900 */
[----:B------:R-:W5:Y:S01]  /*0550*/  LDG.E R19, desc[UR4][R14.64] ;  /* 0x000000040e137981 */ /* 0x000f62000c1e1900 */
[----:B------:R-:W-:-:S02]  /*0560*/  ISETP.GE.AND P0, PT, R11, RZ, PT ;  /* 0x000000ff0b00720c */ /* 0x000fc40003f06270 */
[----:B-1----:R-:W-:Y:S02]  /*0570*/  IABS R23, R8 ;  /* 0x0000000800177213 */ /* 0x002fe40000000000 */
[----:B----4-:R-:W-:-:S05]  /*0580*/  FSEL R0, -R0, R0, !P0 ;  /* 0x0000000000007208 */ /* 0x010fca0004000100 */
[----:B-----5:R-:W-:Y:S01]  /*0590*/  FFMA R11, R0, R13, R19 ;  /* 0x0000000d000b7223 */ /* 0x020fe20000000013 */
[----:B------:R-:W-:-:S04]  /*05a0*/  IMAD.WIDE R18, R23, 0x4, R6 ;  /* 0x0000000417127825 */ /* 0x000fc800078e0206 */
[----:B------:R0:W-:Y:S04]  /*05b0*/  STG.E desc[UR4][R14.64], R11 ;  /* 0x0000000b0e007986 */ /* 0x0001e8000c101904 */
[----:B------:R-:W4:Y:S04]  /*05c0*/  LDG.E R0, desc[UR4][R4.64] ;  /* 0x0000000404007981 */ /* 0x000f28000c1e1900 */
[----:B------:R-:W5:Y:S04]  /*05d0*/  LDG.E R13, desc[UR4][R2.64+0x18] ;  /* 0x00001804020d7981 */ /* 0x000f68000c1e1900 */
[----:B---3--:R-:W5:Y:S01]  /*05e0*/  LDG.E R17, desc[UR4][R18.64] ;  /* 0x0000000412117981 */ /* 0x008f62000c1e1900 */
[----:B------:R-:W-:Y:S01]  /*05f0*/  ISETP.GE.AND P0, PT, R8, RZ, PT ;  /* 0x000000ff0800720c */ /* 0x000fe20003f06270 */
[----:B0-----:R-:W0:Y:S01]  /*0600*/  LDC.64 R10, c[0x3][0x20] ;  /* 0x00c00800ff0a7b82 */ /* 0x001e220000000a00 */
[----:B------:R-:W-:-:S02]  /*0610*/  IABS R23, R9 ;  /* 0x0000000900177213 */ /* 0x000fc40000000000 */
[----:B----4-:R-:W-:-:S05]  /*0620*/  FSEL R0, -R0, R0, !P0 ;  /* 0x0000000000007208 */ /* 0x010fca0004000100 */
[----:B-----5:R-:W-:Y:S01]  /*0630*/  FFMA R21, R0, R13, R17 ;  /* 0x0000000d00157223 */ /* 0x020fe20000000011 */
        /* <DEDUP_REMOVED lines=1118> */
[----:B------:R-:W-:-:S07]  /*4c20*/  IABS R23, R11 ;  /* 0x0000000b00177213 */ /* 0x000fce0000000000 */
[----:B------:R-:W1:Y:S01]  /*4c30*/  LDC R10, c[0x3][0x1fc] ;  /* 0x00c07f00ff0a7b82 */ /* 0x000e620000000800 */
[----:B---3--:R-:W-:-:S05]  /*4c40*/  FSEL R0, -R0, R0, !P0 ;  /* 0x0000000000007208 */ /* 0x008fca0004000100 */
[----:B----4-:R-:W-:Y:S01]  /*4c50*/  FFMA R19, R0, R15, R17 ;  /* 0x0000000f00137223 */ /* 0x010fe20000000011 */
[----:B------:R-:W-:-:S04]  /*4c60*/  IMAD.WIDE R14, R23, 0x4, R6 ;  /* 0x00000004170e7825 */ /* 0x000fc800078e0206 */
[----:B------:R3:W-:Y:S04]  /*4c70*/  STG.E desc[UR4][R20.64], R19 ;  /* 0x0000001314007986 */ /* 0x0007e8000c101904 */
[----:B------:R-:W4:Y:S04]  /*4c80*/  LDG.E R0, desc[UR4][R4.64+0x1c] ;  /* 0x00001c0404007981 */ /* 0x000f28000c1e1900 */
[----:B------:R-:W5:Y:S04]  /*4c90*/  LDG.E R13, desc[UR4][R2.64+0x34] ;  /* 0x00003404020d7981 */ /* 0x000f68000c1e1900 */
[----:B------:R-:W5:Y:S01]  /*4ca0*/  LDG.E R17, desc[UR4][R14.64] ;  /* 0x000000040e117981 */ /* 0x000f62000c1e1900 */
[----:B------:R-:W-:-:S02]  /*4cb0*/  ISETP.GE.AND P0, PT, R11, RZ, PT ;  /* 0x000000ff0b00720c */ /* 0x000fc40003f06270 */
[----:B0-----:R-:W-:Y:S02]  /*4cc0*/  IABS R23, R8 ;  /* 0x0000000800177213 */ /* 0x001fe40000000000 */
[----:B----4-:R-:W-:-:S05]  /*4cd0*/  FSEL R0, -R0, R0, !P0 ;  /* 0x0000000000007208 */ /* 0x010fca0004000100 */
[----:B-----5:R-:W-:Y:S01]  /*4ce0*/  FFMA R11, R0, R13, R17 ;  /* 0x0000000d000b7223 */ /* 0x020fe20000000011 */
[----:B------:R-:W-:-:S04]  /*4cf0*/  IMAD.WIDE R16, R23, 0x4, R6 ;  /* 0x0000000417107825 */ /* 0x000fc800078e0206 */
[----:B------:R0:W-:Y:S04]  /*4d00*/  STG.E desc[UR4][R14.64], R11 ;  /* 0x0000000b0e007986 */ /* 0x0001e8000c101904 */
[----:B------:R-:W4:Y:S04]  /*4d10*/  LDG.E R0, desc[UR4][R4.64+0x1c] ;  /* 0x00001c0404007981 */ /* 0x000f28000c1e1900 */
[----:B------:R-:W5:Y:S04]  /*4d20*/  LDG.E R13, desc[UR4][R2.64+0x38] ;  /* 0x00003804020d7981 */ /* 0x000f68000c1e1900 */
[----:B---3--:R-:W5:Y:S01]  /*4d30*/  LDG.E R19, desc[UR4][R16.64] ;  /* 0x0000000410137981 */ /* 0x008f62000c1e1900 */
[----:B------:R-:W-:-:S02]  /*4d40*/  ISETP.GE.AND P0, PT, R8, RZ, PT ;  /* 0x000000ff0800720c */ /* 0x000fc40003f06270 */
[----:B-1----:R-:W-:Y:S02]  /*4d50*/  IABS R21, R10 ;  /* 0x0000000a00157213 */ /* 0x002fe40000000000 */
[----:B0-----:R-:W0:Y:S01]  /*4d60*/  LDC.64 R10, c[0x3][0x200] ;  /* 0x00c08000ff0a7b82 */ /* 0x001e220000000a00 */
        /* <DEDUP_REMOVED lines=16> */
[----:B--2---:R-:W-:-:S02]  /*4e70*/  ISETP.LE.AND P0, PT, RZ, UR8, PT ;  /* 0x00000008ff007c0c */ /* 0x004fc4000bf03270 */
[----:B------:R-:W-:-:S05]  /*4e80*/  IABS R11, R11 ;  /* 0x0000000b000b7213 */ /* 0x000fca0000000000 */
[----:B------:R-:W-:Y:S01]  /*4e90*/  IMAD.WIDE R10, R11, 0x4, R6 ;  /* 0x000000040b0a7825 */ /* 0x000fe200078e0206 */
[----:B---3--:R-:W-:-:S05]  /*4ea0*/  FSEL R0, -R0, R0, !P0 ;  /* 0x0000000000007208 */ /* 0x008fca0004000100 */
[----:B----4-:R-:W-:Y:S02]  /*4eb0*/  FFMA R17, R0, R9, R17 ;  /* 0x0000000900117223 */ /* 0x010fe40000000011 */
[----:B------:R-:W1:Y:S03]  /*4ec0*/  LDC.64 R8, c[0x3][0x208] ;  /* 0x00c08200ff087b82 */ /* 0x000e660000000a00 */
[----:B------:R2:W-:Y:S04]  /*4ed0*/  STG.E desc[UR4][R14.64], R17 ;  /* 0x000000110e007986 */ /* 0x0005e8000c101904 */
[----:B------:R-:W3:Y:S04]  /*4ee0*/  LDG.E R0, desc[UR4][R4.64+0x20] ;  /* 0x0000200404007981 */ /* 0x000ee8000c1e1900 */
[----:B0-----:R-:W4:Y:S04]  /*4ef0*/  LDG.E R13, desc[UR4][R2.64+0x4] ;  /* 0x00000404020d7981 */ /* 0x001f28000c1e1900 */
[----:B------:R-:W4:Y:S01]  /*4f00*/  LDG.E R19, desc[UR4][R10.64] ;  /* 0x000000040a137981 */ /* 0x000f22000c1e1900 */
[----:B------:R-:W-:-:S02]  /*4f10*/  ISETP.LE.AND P0, PT, RZ, UR9, PT ;  /* 0x00000009ff007c0c */ /* 0x000fc4000bf03270 */
[----:B-1----:R-:W-:Y:S02]  /*4f20*/  IABS R21, R8 ;  /* 0x0000000800157213 */ /* 0x002fe40000000000 */
[----:B---3--:R-:W-:-:S05]  /*4f30*/  FSEL R0, -R0, R0, !P0 ;  /* 0x0000000000007208 */ /* 0x008fca0004000100 */
[----:B----4-:R-:W-:Y:S01]  /*4f40*/  FFMA R19, R0, R13, R19 ;  /* 0x0000000d00137223 */ /* 0x010fe20000000013 */
[----:B------:R-:W-:-:S04]  /*4f50*/  IMAD.WIDE R12, R21, 0x4, R6 ;  /* 0x00000004150c7825 */ /* 0x000fc800078e0206 */
[----:B------:R0:W-:Y:S04]  /*4f60*/  STG.E desc[UR4][R10.64], R19 ;  /* 0x000000130a007986 */ /* 0x0001e8000c101904 */
[----:B------:R-:W3:Y:S04]  /*4f70*/  LDG.E R0, desc[UR4][R4.64+0x20] ;  /* 0x0000200404007981 */ /* 0x000ee8000c1e1900 */
[----:B--2---:R-:W2:Y:S04]  /*4f80*/  LDG.E R15, desc[UR4][R2.64+0x8] ;  /* 0x00000804020f7981 */ /* 0x004ea8000c1e1900 */
[----:B------:R-:W2:Y:S01]  /*4f90*/  LDG.E R17, desc[UR4][R12.64] ;  /* 0x000000040c117981 */ /* 0x000ea2000c1e1900 */
[----:B------:R-:W-:-:S02]  /*4fa0*/  ISETP.LE.AND P0, PT, RZ, UR10, PT ;  /* 0x0000000aff007c0c */ /* 0x000fc4000bf03270 */
[----:B------:R-:W-:Y:S02]  /*4fb0*/  IABS R9, R9 ;  /* 0x0000000900097213 */ /* 0x000fe40000000000 */
[----:B---3--:R-:W-:-:S05]  /*4fc0*/  FSEL R0, -R0, R0, !P0 ;  /* 0x0000000000007208 */ /* 0x008fca0004000100 */
[----:B--2---:R-:W-:Y:S01]  /*4fd0*/  FFMA R17, R0, R15, R17 ;  /* 0x0000000f00117223 */ /* 0x004fe20000000011 */
[----:B------:R-:W-:Y:S02]  /*4fe0*/  IMAD.WIDE R14, R9, 0x4, R6 ;  /* 0x00000004090e7825 */ /* 0x000fe400078e0206 */
[----:B------:R-:W1:Y:S02]  /*4ff0*/  LDC.64 R8, c[0x3][0x210] ;  /* 0x00c08400ff087b82 */ /* 0x000e640000000a00 */
[----:B------:R2:W-:Y:S04]  /*5000*/  STG.E desc[UR4][R12.64], R17 ;  /* 0x000000110c007986 */ /* 0x0005e8000c101904 */
[----:B------:R-:W3:Y:S04]  /*5010*/  LDG.E R0, desc[UR4][R4.64+0x20] ;  /* 0x0000200404007981 */ /* 0x000ee8000c1e1900 */
[----:B0-----:R-:W4:Y:S04]  /*5020*/  LDG.E R11, desc[UR4][R2.64+0xc] ;  /* 0x00000c04020b7981 */ /* 0x001f28000c1e1900 */
[----:B------:R-:W4:Y:S01]  /*5030*/  LDG.E R19, desc[UR4][R14.64] ;  /* 0x000000040e137981 */ /* 0x000f22000c1e1900 */
[----:B------:R-:W-:Y:S01]  /*5040*/  ISETP.LE.AND P0, PT, RZ, UR11, PT ;  /* 0x0000000bff007c0c */ /* 0x000fe2000bf03270 */
[----:B------:R-:W0:Y:S01]  /*5050*/  LDCU.128 UR8, c[0x3][0x210] ;  /* 0x00c04200ff0877ac */ /* 0x000e220008000c00 */
[----:B-1----:R-:W-:-:S02]  /*5060*/  IABS R21, R8 ;  /* 0x0000000800157213 */ /* 0x002fc40000000000 */
[----:B---3--:R-:W-:-:S05]  /*5070*/  FSEL R0, -R0, R0, !P0 ;  /* 0x0000000000007208 */ /* 0x008fca0004000100 */
[----:B----4-:R-:W-:Y:S01]  /*5080*/  FFMA R19, R0, R11, R19 ;  /* 0x0000000b00137223 */ /* 0x010fe20000000013 */
[----:B------:R-:W-:-:S04]  /*5090*/  IMAD.WIDE R10, R21, 0x4, R6 ;  /* 0x00000004150a7825 */ /* 0x000fc800078e0206 */
[----:B------:R1:W-:Y:S04]  /*50a0*/  STG.E desc[UR4][R14.64], R19 ;  /* 0x000000130e007986 */ /* 0x0003e8000c101904 */
[----:B------:R-:W3:Y:S04]  /*50b0*/  LDG.E R0, desc[UR4][R4.64+0x20] ;  /* 0x0000200404007981 */ /* 0x000ee8000c1e1900 */
[----:B--2---:R-:W2:Y:S04]  /*50c0*/  LDG.E R13, desc[UR4][R2.64+0x10] ;  /* 0x00001004020d7981 */ /* 0x004ea8000c1e1900 */
[----:B------:R-:W2:Y:S01]  /*50d0*/  LDG.E R17, desc[UR4][R10.64] ;  /* 0x000000040a117981 */ /* 0x000ea2000c1e1900 */
[----:B0-----:R-:W-:-:S02]  /*50e0*/  ISETP.LE.AND P0, PT, RZ, UR8, PT ;  /* 0x00000008ff007c0c */ /* 0x001fc4000bf03270 */
[----:B------:R-:W-:Y:S02]  /*50f0*/  IABS R9, R9 ;  /* 0x0000000900097213 */ /* 0x000fe40000000000 */
[----:B---3--:R-:W-:-:S05]  /*5100*/  FSEL R0, -R0, R0, !P0 ;  /* 0x0000000000007208 */ /* 0x008fca0004000100 */
[----:B--2---:R-:W-:Y:S01]  /*5110*/  FFMA R17, R0, R13, R17 ;  /* 0x0000000d00117223 */ /* 0x004fe20000000011 */
[----:B------:R-:W-:Y:S02]  /*5120*/  IMAD.WIDE R12, R9, 0x4, R6 ;  /* 0x00000004090c7825 */ /* 0x000fe400078e0206 */
[----:B------:R-:W0:Y:S02]  /*5130*/  LDC.64 R8, c[0x3][0x218] ;  /* 0x00c08600ff087b82 */ /* 0x000e240000000a00 */
[----:B------:R2:W-:Y:S04]  /*5140*/  STG.E desc[UR4][R10.64], R17 ;  /* 0x000000110a007986 */ /* 0x0005e8000c101904 */
[----:B------:R-:W3:Y:S04]  /*5150*/  LDG.E R0, desc[UR4][R4.64+0x20] ;  /* 0x0000200404007981 */ /* 0x000ee8000c1e1900 */
[----:B-1----:R-:W4:Y:S04]  /*5160*/  LDG.E R15, desc[UR4][R2.64+0x14] ;  /* 0x00001404020f7981 */ /* 0x002f28000c1e1900 */
[----:B------:R-:W4:Y:S01]  /*5170*/  LDG.E R19, desc[UR4][R12.64] ;  /* 0x000000040c137981 */ /* 0x000f22000c1e1900 */
[----:B------:R-:W-:-:S02]  /*5180*/  ISETP.LE.AND P0, PT, RZ, UR9, PT ;  /* 0x00000009ff007c0c */ /* 0x000fc4000bf03270 */
[----:B0-----:R-:W-:Y:S02]  /*5190*/  IABS R21, R8 ;  /* 0x0000000800157213 */ /* 0x001fe40000000000 */
        /* <DEDUP_REMOVED lines=1178> */
[----:B------:R-:W-:-:S05]  /*9b40*/  IABS R9, R9 ;  /* 0x0000000900097213 */ /* 0x000fca0000000000 */
[----:B------:R-:W-:Y:S01]  /*9b50*/  IMAD.WIDE R6, R9, 0x4, R6 ;  /* 0x0000000409067825 */ /* 0x000fe200078e0206 */
[----:B---3--:R-:W-:-:S05]  /*9b60*/  FSEL R0, -R0, R0, !P0 ;  /* 0x0000000000007208 */ /* 0x008fca0004000100 */
[----:B--2---:R-:W-:-:S05]  /*9b70*/  FFMA R11, R0, R11, R17 ;  /* 0x0000000b000b7223 */ /* 0x004fca0000000011 */
[----:B------:R-:W-:Y:S04]  /*9b80*/  STG.E desc[UR4][R14.64], R11 ;  /* 0x0000000b0e007986 */ /* 0x000fe8000c101904 */
[----:B------:R-:W2:Y:S04]  /*9b90*/  LDG.E R0, desc[UR4][R4.64+0x3c] ;  /* 0x00003c0404007981 */ /* 0x000ea8000c1e1900 */
[----:B------:R-:W3:Y:S04]  /*9ba0*/  LDG.E R9, desc[UR4][R2.64+0x3c] ;  /* 0x00003c0402097981 */ /* 0x000ee8000c1e1900 */
[----:B0-----:R-:W3:Y:S01]  /*9bb0*/  LDG.E R13, desc[UR4][R6.64] ;  /* 0x00000004060d7981 */ /* 0x001ee2000c1e1900 */
[----:B------:R-:W-:-:S04]  /*9bc0*/  ISETP.LE.AND P0, PT, RZ, UR11, PT ;  /* 0x0000000bff007c0c */ /* 0x000fc8000bf03270 */
[----:B--2---:R-:W-:-:S05]  /*9bd0*/  FSEL R0, -R0, R0, !P0 ;  /* 0x0000000000007208 */ /* 0x004fca0004000100 */
[----:B---3--:R-:W-:-:S05]  /*9be0*/  FFMA R9, R0, R9, R13 ;  /* 0x0000000900097223 */ /* 0x008fca000000000d */
[----:B------:R-:W-:Y:S01]  /*9bf0*/  STG.E desc[UR4][R6.64], R9 ;  /* 0x0000000906007986 */ /* 0x000fe2000c101904 */
[----:B------:R-:W-:Y:S05]  /*9c00*/  EXIT ;  /* 0x000000000000794d */ /* 0x000fea0003800000 */
.L_x_22:
        /* <DEDUP_REMOVED lines=15> */
.L_x_28:


//--------------------- .nv.shared.reserved.0     --------------------------
	.section	.nv.shared.reserved.0,"aw",@nobits
	.weak		__nv_reservedSMEM_offset_0_alias
	.size		__nv_reservedSMEM_offset_0_alias, 0, 64
	.other		__nv_reservedSMEM_offset_0_alias,@"STO_CUDA_RESERVED_SHARED STV_DEFAULT"
__nv_reservedSMEM_offset_0_alias:
	.zero		0
	.zero		64


//--------------------- .nv.constant0._Z27bsp_nearest_neighbor_kernelPfS_PiS_S0_iii --------------------------
	.section	.nv.constant0._Z27bsp_nearest_neighbor_kernelPfS_PiS_S0_iii,"a",@progbits
	.sectionflags	@""
	.align	4
.nv.constant0._Z27bsp_nearest_neighbor_kernelPfS_PiS_S0_iii:
	.zero		948


//--------------------- .nv.constant0._Z26bsp_classify_points_kernelPfS_Piii --------------------------
	.section	.nv.constant0._Z26bsp_classify_points_kernelPfS_Piii,"a",@progbits
	.sectionflags	@""
	.align	4
.nv.constant0._Z26bsp_classify_points_kernelPfS_Piii:
	.zero		928


//--------------------- .nv.constant0._Z20sedenion_norm_kernelP8SedenionPfi --------------------------
	.section	.nv.constant0._Z20sedenion_norm_kernelP8SedenionPfi,"a",@progbits
	.sectionflags	@""
	.align	4
.nv.constant0._Z20sedenion_norm_kernelP8SedenionPfi:
	.zero		916


//--------------------- .nv.constant0._Z24sedenion_multiply_kernelP8SedenionS0_S0_i --------------------------
	.section	.nv.constant0._Z24sedenion_multiply_kernelP8SedenionS0_S0_i,"a",@progbits
	.sectionflags	@""
	.align	4
.nv.constant0._Z24sedenion_multiply_kernelP8SedenionS0_S0_i:
	.zero		924


//--------------------- SYMBOLS --------------------------

	.type		.nv.reservedSmem.offset0,@object
	.size		.nv.reservedSmem.offset0,0x4
